	.target	sm_100a

	.elftype	@"ET_EXEC"


//--------------------- .note.nv.tkinfo           --------------------------
	.section	.note.nv.tkinfo,"",@"SHT_NOTE"
	.sectionflags	@"SHF_NOTE_NV_TKINFO"
	.tkinfo
        /*0018*/ 	.word	0x00000002
        /*0030*/ 	.string	""
        /*0030*/ 	.string	"ptxas"
        /*0030*/ 	.string	"Cuda compilation tools, release 13.0, V13.0.88"
        /*0030*/ 	.string	"Build cuda_13.0.r13.0/compiler.36424714_0"
        /*0030*/ 	.string	"-arch sm_100a -m 64 "



//--------------------- .note.nv.cuinfo           --------------------------
	.section	.note.nv.cuinfo,"",@"SHT_NOTE"
	.sectionflags	@"SHF_NOTE_NV_CUINFO"
        /*0018*/ 	.short	0x0002
        /*001a*/ 	.short	0x0064
        /*001c*/ 	.short	0x0082
	.zero		2


//--------------------- .nv.info                  --------------------------
	.section	.nv.info,"",@"SHT_CUDA_INFO"
	.align	4


	//----- nvinfo : EIATTR_REGCOUNT
	.align		4
        /*0000*/ 	.byte	0x04, 0x2f
        /*0002*/ 	.short	(.L_19 - .L_18)
	.align		4
.L_18:
        /*0004*/ 	.word	index@(_ZN7cutlass13device_kernelINS_4conv6kernel13ConvUniversalINS1_16ConvProblemShapeILNS1_8OperatorE1ELi2EEENS1_10collective14CollectiveConvINS1_47MainloopSm100TmaUmmaWarpSpecializedImplicitGemmILS5_1ELi10ELi2ELi1ELi2EN4cute5tupleIJNSA_1CILi2EEENSC_ILi1EEESE_EEEEENSB_IJNSC_ILi256EEENSC_ILi64EEENSB_IJSI_EEEEEENS_10bfloat16_tESL_NSA_8TiledMMAINSA_8MMA_AtomIJNSA_26SM100_MMA_F16BF16_2x1SM_SSISL_SL_fLi256ELi64ELNSA_4UMMA5MajorE0ELSQ_1ELNSP_7ScaleInE0ELSR_0EEEEEENSA_6LayoutINSB_IJSE_SE_SE_EEENSB_IJNSC_ILi0EEESW_SW_EEEEENSB_IJNSA_10UnderscoreESZ_SZ_EEEEENS7_6detail27Sm100ImplicitGemmTileTraitsINSA_25SM100_TMA_2SM_LOAD_IM2COLENSA_14ComposedLayoutINSA_7SwizzleILi3ELi4ELi3EEENSA_18smem_ptr_flag_bitsILi16EEENSU_INSB_IJNSC_ILi8EEESI_EEENSB_IJSI_SE_EEEEEEEvEENS13_INSA_18SM100_TMA_2SM_LOADENS15_INS16_ILi2ELi4ELi3EEES19_NSU_INSB_IJNSC_ILi32EEES1A_EEENSB_IJSE_S1I_EEEEEEEvEEEENS_8epilogue10collective18CollectiveEpilogueINS1P_23Sm100TmaWarpSpecializedILi3ELi2ELi32ELb1ELb0EEEJNSB_IJNSC_ILi128EEESI_SJ_EEENSB_IJNSU_IS1U_SE_EENSU_IS1I_SE_EEEEESL_NSB_IJNSB_IJlllEEESE_SW_EEESL_S20_NS1P_6fusion15FusionCallbacksIS1T_NS21_17LinearCombinationISL_fSL_fLNS_15FloatRoundStyleE2EEES1V_S1Y_JEEENSA_5SM1004TMEM4LOAD26SM100_TMEM_LOAD_32dp32b32xENSA_20SM90_TMA_LOAD_IM2COLENS15_IS1H_S19_NSU_INSB_IJS1A_S1I_EEENSB_IJS1I_SE_EEEEEEENSA_39AutoVectorizingCopyWithAssumedAlignmentILi128EEENSA_21SM90_TMA_STORE_IM2COLES2F_S2H_S2H_EEEvvEEEEvNT_6ParamsE)
        /*0008*/ 	.word	0x0000007d


	//----- nvinfo : EIATTR_FRAME_SIZE
	.align		4
.L_19:
        /*000c*/ 	.byte	0x04, 0x11
        /*000e*/ 	.short	(.L_21 - .L_20)
	.align		4
.L_20:
        /*0010*/ 	.word	index@($__internal_2_$__cuda_sm10x_tcgen05_guardrail_trap_unallocated_columns_being_dealloced)
        /*0014*/ 	.word	0x00000008


	//----- nvinfo : EIATTR_FRAME_SIZE
	.align		4
.L_21:
        /*0018*/ 	.byte	0x04, 0x11
        /*001a*/ 	.short	(.L_23 - .L_22)
	.align		4
.L_22:
        /*001c*/ 	.word	index@($__internal_1_$__cuda_sm10x_tcgen05_guardrail_trap_phase_invalid_during_alloc)
        /*0020*/ 	.word	0x00000008


	//----- nvinfo : EIATTR_FRAME_SIZE
	.align		4
.L_23:
        /*0024*/ 	.byte	0x04, 0x11
        /*0026*/ 	.short	(.L_25 - .L_24)
	.align		4
.L_24:
        /*0028*/ 	.word	index@($__internal_0_$__cuda_sm10x_tcgen05_guardrail_trap_col_being_dealloced_not_returned_by_alloc)
        /*002c*/ 	.word	0x00000008


	//----- nvinfo : EIATTR_FRAME_SIZE
	.align		4
.L_25:
        /*0030*/ 	.byte	0x04, 0x11
        /*0032*/ 	.short	(.L_27 - .L_26)
	.align		4
.L_26:
        /*0034*/ 	.word	index@(_ZN7cutlass13device_kernelINS_4conv6kernel13ConvUniversalINS1_16ConvProblemShapeILNS1_8OperatorE1ELi2EEENS1_10collective14CollectiveConvINS1_47MainloopSm100TmaUmmaWarpSpecializedImplicitGemmILS5_1ELi10ELi2ELi1ELi2EN4cute5tupleIJNSA_1CILi2EEENSC_ILi1EEESE_EEEEENSB_IJNSC_ILi256EEENSC_ILi64EEENSB_IJSI_EEEEEENS_10bfloat16_tESL_NSA_8TiledMMAINSA_8MMA_AtomIJNSA_26SM100_MMA_F16BF16_2x1SM_SSISL_SL_fLi256ELi64ELNSA_4UMMA5MajorE0ELSQ_1ELNSP_7ScaleInE0ELSR_0EEEEEENSA_6LayoutINSB_IJSE_SE_SE_EEENSB_IJNSC_ILi0EEESW_SW_EEEEENSB_IJNSA_10UnderscoreESZ_SZ_EEEEENS7_6detail27Sm100ImplicitGemmTileTraitsINSA_25SM100_TMA_2SM_LOAD_IM2COLENSA_14ComposedLayoutINSA_7SwizzleILi3ELi4ELi3EEENSA_18smem_ptr_flag_bitsILi16EEENSU_INSB_IJNSC_ILi8EEESI_EEENSB_IJSI_SE_EEEEEEEvEENS13_INSA_18SM100_TMA_2SM_LOADENS15_INS16_ILi2ELi4ELi3EEES19_NSU_INSB_IJNSC_ILi32EEES1A_EEENSB_IJSE_S1I_EEEEEEEvEEEENS_8epilogue10collective18CollectiveEpilogueINS1P_23Sm100TmaWarpSpecializedILi3ELi2ELi32ELb1ELb0EEEJNSB_IJNSC_ILi128EEESI_SJ_EEENSB_IJNSU_IS1U_SE_EENSU_IS1I_SE_EEEEESL_NSB_IJNSB_IJlllEEESE_SW_EEESL_S20_NS1P_6fusion15FusionCallbacksIS1T_NS21_17LinearCombinationISL_fSL_fLNS_15FloatRoundStyleE2EEES1V_S1Y_JEEENSA_5SM1004TMEM4LOAD26SM100_TMEM_LOAD_32dp32b32xENSA_20SM90_TMA_LOAD_IM2COLENS15_IS1H_S19_NSU_INSB_IJS1A_S1I_EEENSB_IJS1I_SE_EEEEEEENSA_39AutoVectorizingCopyWithAssumedAlignmentILi128EEENSA_21SM90_TMA_STORE_IM2COLES2F_S2H_S2H_EEEvvEEEEvNT_6ParamsE)
        /*0038*/ 	.word	0x00000008


	//----- nvinfo : EIATTR_MIN_STACK_SIZE
	.align		4
.L_27:
        /*003c*/ 	.byte	0x04, 0x12
        /*003e*/ 	.short	(.L_29 - .L_28)
	.align		4
.L_28:
        /*0040*/ 	.word	index@(_ZN7cutlass13device_kernelINS_4conv6kernel13ConvUniversalINS1_16ConvProblemShapeILNS1_8OperatorE1ELi2EEENS1_10collective14CollectiveConvINS1_47MainloopSm100TmaUmmaWarpSpecializedImplicitGemmILS5_1ELi10ELi2ELi1ELi2EN4cute5tupleIJNSA_1CILi2EEENSC_ILi1EEESE_EEEEENSB_IJNSC_ILi256EEENSC_ILi64EEENSB_IJSI_EEEEEENS_10bfloat16_tESL_NSA_8TiledMMAINSA_8MMA_AtomIJNSA_26SM100_MMA_F16BF16_2x1SM_SSISL_SL_fLi256ELi64ELNSA_4UMMA5MajorE0ELSQ_1ELNSP_7ScaleInE0ELSR_0EEEEEENSA_6LayoutINSB_IJSE_SE_SE_EEENSB_IJNSC_ILi0EEESW_SW_EEEEENSB_IJNSA_10UnderscoreESZ_SZ_EEEEENS7_6detail27Sm100ImplicitGemmTileTraitsINSA_25SM100_TMA_2SM_LOAD_IM2COLENSA_14ComposedLayoutINSA_7SwizzleILi3ELi4ELi3EEENSA_18smem_ptr_flag_bitsILi16EEENSU_INSB_IJNSC_ILi8EEESI_EEENSB_IJSI_SE_EEEEEEEvEENS13_INSA_18SM100_TMA_2SM_LOADENS15_INS16_ILi2ELi4ELi3EEES19_NSU_INSB_IJNSC_ILi32EEES1A_EEENSB_IJSE_S1I_EEEEEEEvEEEENS_8epilogue10collective18CollectiveEpilogueINS1P_23Sm100TmaWarpSpecializedILi3ELi2ELi32ELb1ELb0EEEJNSB_IJNSC_ILi128EEESI_SJ_EEENSB_IJNSU_IS1U_SE_EENSU_IS1I_SE_EEEEESL_NSB_IJNSB_IJlllEEESE_SW_EEESL_S20_NS1P_6fusion15FusionCallbacksIS1T_NS21_17LinearCombinationISL_fSL_fLNS_15FloatRoundStyleE2EEES1V_S1Y_JEEENSA_5SM1004TMEM4LOAD26SM100_TMEM_LOAD_32dp32b32xENSA_20SM90_TMA_LOAD_IM2COLENS15_IS1H_S19_NSU_INSB_IJS1A_S1I_EEENSB_IJS1I_SE_EEEEEEENSA_39AutoVectorizingCopyWithAssumedAlignmentILi128EEENSA_21SM90_TMA_STORE_IM2COLES2F_S2H_S2H_EEEvvEEEEvNT_6ParamsE)
        /*0044*/ 	.word	0x00000008
.L_29:


//--------------------- .nv.compat                --------------------------
	.section	.nv.compat,"",@"SHT_CUDA_COMPAT_INFO"
	.align	4
        /*0000*/ 	.byte	0x02, 0x09, 0x01, 0x00, 0x02, 0x02, 0x02, 0x00, 0x02, 0x05, 0x05, 0x00, 0x03, 0x07, 0x01, 0x01
        /*0010*/ 	.byte	0x02, 0x03, 0x01, 0x00, 0x02, 0x06, 0x01, 0x00, 0x04, 0x0b, 0x08, 0x00, 0x09, 0x00, 0x00, 0x00
        /*0020*/ 	.byte	0x00, 0x00, 0x00, 0x00


//--------------------- .nv.info._ZN7cutlass13device_kernelINS_4conv6kernel13ConvUniversalINS1_16ConvProblemShapeILNS1_8OperatorE1ELi2EEENS1_10collective14CollectiveConvINS1_47MainloopSm100TmaUmmaWarpSpecializedImplicitGemmILS5_1ELi10ELi2ELi1ELi2EN4cute5tupleIJNSA_1CILi2EEENSC_ILi1EEESE_EEEEENSB_IJNSC_ILi256EEENSC_ILi64EEENSB_IJSI_EEEEEENS_10bfloat16_tESL_NSA_8TiledMMAINSA_8MMA_AtomIJNSA_26SM100_MMA_F16BF16_2x1SM_SSISL_SL_fLi256ELi64ELNSA_4UMMA5MajorE0ELSQ_1ELNSP_7ScaleInE0ELSR_0EEEEEENSA_6LayoutINSB_IJSE_SE_SE_EEENSB_IJNSC_ILi0EEESW_SW_EEEEENSB_IJNSA_10UnderscoreESZ_SZ_EEEEENS7_6detail27Sm100ImplicitGemmTileTraitsINSA_25SM100_TMA_2SM_LOAD_IM2COLENSA_14ComposedLayoutINSA_7SwizzleILi3ELi4ELi3EEENSA_18smem_ptr_flag_bitsILi16EEENSU_INSB_IJNSC_ILi8EEESI_EEENSB_IJSI_SE_EEEEEEEvEENS13_INSA_18SM100_TMA_2SM_LOADENS15_INS16_ILi2ELi4ELi3EEES19_NSU_INSB_IJNSC_ILi32EEES1A_EEENSB_IJSE_S1I_EEEEEEEvEEEENS_8epilogue10collective18CollectiveEpilogueINS1P_23Sm100TmaWarpSpecializedILi3ELi2ELi32ELb1ELb0EEEJNSB_IJNSC_ILi128EEESI_SJ_EEENSB_IJNSU_IS1U_SE_EENSU_IS1I_SE_EEEEESL_NSB_IJNSB_IJlllEEESE_SW_EEESL_S20_NS1P_6fusion15FusionCallbacksIS1T_NS21_17LinearCombinationISL_fSL_fLNS_15FloatRoundStyleE2EEES1V_S1Y_JEEENSA_5SM1004TMEM4LOAD26SM100_TMEM_LOAD_32dp32b32xENSA_20SM90_TMA_LOAD_IM2COLENS15_IS1H_S19_NSU_INSB_IJS1A_S1I_EEENSB_IJS1I_SE_EEEEEEENSA_39AutoVectorizingCopyWithAssumedAlignmentILi128EEENSA_21SM90_TMA_STORE_IM2COLES2F_S2H_S2H_EEEvvEEEEvNT_6ParamsE --------------------------
	.section	.nv.info._ZN7cutlass13device_kernelINS_4conv6kernel13ConvUniversalINS1_16ConvProblemShapeILNS1_8OperatorE1ELi2EEENS1_10collective14CollectiveConvINS1_47MainloopSm100TmaUmmaWarpSpecializedImplicitGemmILS5_1ELi10ELi2ELi1ELi2EN4cute5tupleIJNSA_1CILi2EEENSC_ILi1EEESE_EEEEENSB_IJNSC_ILi256EEENSC_ILi64EEENSB_IJSI_EEEEEENS_10bfloat16_tESL_NSA_8TiledMMAINSA_8MMA_AtomIJNSA_26SM100_MMA_F16BF16_2x1SM_SSISL_SL_fLi256ELi64ELNSA_4UMMA5MajorE0ELSQ_1ELNSP_7ScaleInE0ELSR_0EEEEEENSA_6LayoutINSB_IJSE_SE_SE_EEENSB_IJNSC_ILi0EEESW_SW_EEEEENSB_IJNSA_10UnderscoreESZ_SZ_EEEEENS7_6detail27Sm100ImplicitGemmTileTraitsINSA_25SM100_TMA_2SM_LOAD_IM2COLENSA_14ComposedLayoutINSA_7SwizzleILi3ELi4ELi3EEENSA_18smem_ptr_flag_bitsILi16EEENSU_INSB_IJNSC_ILi8EEESI_EEENSB_IJSI_SE_EEEEEEEvEENS13_INSA_18SM100_TMA_2SM_LOADENS15_INS16_ILi2ELi4ELi3EEES19_NSU_INSB_IJNSC_ILi32EEES1A_EEENSB_IJSE_S1I_EEEEEEEvEEEENS_8epilogue10collective18CollectiveEpilogueINS1P_23Sm100TmaWarpSpecializedILi3ELi2ELi32ELb1ELb0EEEJNSB_IJNSC_ILi128EEESI_SJ_EEENSB_IJNSU_IS1U_SE_EENSU_IS1I_SE_EEEEESL_NSB_IJNSB_IJlllEEESE_SW_EEESL_S20_NS1P_6fusion15FusionCallbacksIS1T_NS21_17LinearCombinationISL_fSL_fLNS_15FloatRoundStyleE2EEES1V_S1Y_JEEENSA_5SM1004TMEM4LOAD26SM100_TMEM_LOAD_32dp32b32xENSA_20SM90_TMA_LOAD_IM2COLENS15_IS1H_S19_NSU_INSB_IJS1A_S1I_EEENSB_IJS1I_SE_EEEEEEENSA_39AutoVectorizingCopyWithAssumedAlignmentILi128EEENSA_21SM90_TMA_STORE_IM2COLES2F_S2H_S2H_EEEvvEEEEvNT_6ParamsE,"",@"SHT_CUDA_INFO"
	.sectionflags	@""
	.align	4


	//----- nvinfo : EIATTR_CUDA_API_VERSION
	.align		4
        /*0000*/ 	.byte	0x04, 0x37
        /*0002*/ 	.short	(.L_31 - .L_30)
.L_30:
        /*0004*/ 	.word	0x00000082


	//----- nvinfo : EIATTR_KPARAM_INFO
	.align		4
.L_31:
        /*0008*/ 	.byte	0x04, 0x17
        /*000a*/ 	.short	(.L_33 - .L_32)
.L_32:
        /*000c*/ 	.word	0x00000000
        /*0010*/ 	.short	0x0000
        /*0012*/ 	.short	0x0000
        /*0014*/ 	.byte	0x00, 0xf0, 0x01, 0x20


	//----- nvinfo : EIATTR_AT_ENTRY_FRAGMENTS
	.align		4
.L_33:
        /*0018*/ 	.byte	0x04, 0x4f
        /*001a*/ 	.short	(.L_35 - .L_34)


	//   ....[0]....
.L_34:
        /*001c*/ 	.word	0x00000007


	//----- nvinfo : EIATTR_RESERVED_SMEM_USED
	.align		4
.L_35:
        /*0020*/ 	.byte	0x01, 0x41
	.zero		2


	//----- nvinfo : EIATTR_SPARSE_MMA_MASK
	.align		4
        /*0024*/ 	.byte	0x03, 0x50
        /*0026*/ 	.short	0x0000


	//----- nvinfo : EIATTR_TCGEN05_2CTA_USED
	.align		4
        /*0028*/ 	.byte	0x01, 0x52
	.zero		2


	//----- nvinfo : EIATTR_MAXREG_COUNT
	.align		4
        /*002c*/ 	.byte	0x03, 0x1b
        /*002e*/ 	.short	0x00ff


	//----- nvinfo : EIATTR_NUM_BARRIERS
	.align		4
        /*0030*/ 	.byte	0x02, 0x4c
        /*0032*/ 	.byte	0x07
	.zero		1


	//----- nvinfo : EIATTR_EXTERNS
	.align		4
        /*0034*/ 	.byte	0x04, 0x0f
        /*0036*/ 	.short	(.L_37 - .L_36)


	//   ....[0]....
	.align		4
.L_36:
        /*0038*/ 	.word	index@(__assertfail)


	//----- nvinfo : EIATTR_MERCURY_ISA_VERSION
	.align		4
.L_37:
        /*003c*/ 	.byte	0x03, 0x5f
        /*003e*/ 	.short	0x0101


	//----- nvinfo : EIATTR_INT_WARP_WIDE_INSTR_OFFSETS
	.align		4
        /*0040*/ 	.byte	0x04, 0x31
        /*0042*/ 	.short	(.L_39 - .L_38)


	//   ....[0]....
.L_38:
        /*0044*/ 	.word	0x00000d20


	//   ....[1]....
        /*0048*/ 	.word	0x00000dd0


	//   ....[2]....
        /*004c*/ 	.word	0x00004630


	//   ....[3]....
        /*0050*/ 	.word	0x00004650


	//   ....[4]....
        /*0054*/ 	.word	0x00004680


	//   ....[5]....
        /*0058*/ 	.word	0x000052e0


	//   ....[6]....
        /*005c*/ 	.word	0x00005420


	//   ....[7]....
        /*0060*/ 	.word	0x00005520


	//   ....[8]....
        /*0064*/ 	.word	0x00005620


	//----- nvinfo : EIATTR_COOP_GROUP_MASK_REGIDS
	.align		4
.L_39:
        /*0068*/ 	.byte	0x04, 0x29
        /*006a*/ 	.short	(.L_41 - .L_40)


	//   ....[0]....
.L_40:
        /*006c*/ 	.word	0xffffffff


	//   ....[1]....
        /*0070*/ 	.word	0xffffffff


	//   ....[2]....
        /*0074*/ 	.word	0xffffffff


	//   ....[3]....
        /*0078*/ 	.word	0xffffffff


	//   ....[4]....
        /*007c*/ 	.word	0xffffffff


	//   ....[5]....
        /*0080*/ 	.word	0xffffffff


	//   ....[6]....
        /*0084*/ 	.word	0xffffffff


	//   ....[7]....
        /*0088*/ 	.word	0xffffffff


	//   ....[8]....
        /*008c*/ 	.word	0xffffffff


	//   ....[9]....
        /*0090*/ 	.word	0xffffffff


	//   ....[10]....
        /*0094*/ 	.word	0xffffffff


	//   ....[11]....
        /*0098*/ 	.word	0xffffffff


	//   ....[12]....
        /*009c*/ 	.word	0xffffffff


	//----- nvinfo : EIATTR_COOP_GROUP_INSTR_OFFSETS
	.align		4
.L_41:
        /*00a0*/ 	.byte	0x04, 0x28
        /*00a2*/ 	.short	(.L_43 - .L_42)


	//   ....[0]....
.L_42:
        /*00a4*/ 	.word	0x000000d0


	//   ....[1]....
        /*00a8*/ 	.word	0x00000540


	//   ....[2]....
        /*00ac*/ 	.word	0x000007d0


	//   ....[3]....
        /*00b0*/ 	.word	0x00000950


	//   ....[4]....
        /*00b4*/ 	.word	0x00000a50


	//   ....[5]....
        /*00b8*/ 	.word	0x00000ba0


	//   ....[6]....
        /*00bc*/ 	.word	0x00000e40


	//   ....[7]....
        /*00c0*/ 	.word	0x00002500


	//   ....[8]....
        /*00c4*/ 	.word	0x00003510


	//   ....[9]....
        /*00c8*/ 	.word	0x000039e0


	//   ....[10]....
        /*00cc*/ 	.word	0x00003a10


	//   ....[11]....
        /*00d0*/ 	.word	0x00004550


	//   ....[12]....
        /*00d4*/ 	.word	0x00004750


	//----- nvinfo : EIATTR_VRC_CTA_INIT_COUNT
	.align		4
.L_43:
        /*00d8*/ 	.byte	0x02, 0x4a
        /*00da*/ 	.byte	0x80
	.zero		1


	//----- nvinfo : EIATTR_SYSCALL_OFFSETS
	.align		4
        /*00dc*/ 	.byte	0x04, 0x46
        /*00de*/ 	.short	(.L_45 - .L_44)


	//   ....[0]....
.L_44:
        /*00e0*/ 	.word	0x00006350


	//   ....[1]....
        /*00e4*/ 	.word	0x00006440


	//   ....[2]....
        /*00e8*/ 	.word	0x00006e40


	//   ....[3]....
        /*00ec*/ 	.word	0x00007b20


	//----- nvinfo : EIATTR_MBARRIER_INSTR_OFFSETS
	.align		4
.L_45:
        /*00f0*/ 	.byte	0x04, 0x39
        /*00f2*/ 	.short	(.L_47 - .L_46)


	//   ....[0]....
.L_46:
        /*00f4*/ 	.word	0x00000670
        /*00f8*/ 	.word	0x000000ff
        /*00fc*/ 	.word	0x00000000
        /*0100*/ 	.short	0x0100
        /*0102*/ 	.byte	0x04
	.zero		1


	//   ....[1]....
        /*0104*/ 	.word	0x00000680
        /*0108*/ 	.word	0x000000ff
        /*010c*/ 	.word	0x00000050
        /*0110*/ 	.short	0x0100
        /*0112*/ 	.byte	0x04
	.zero		1


	//   ....[2]....
        /*0114*/ 	.word	0x00000690
        /*0118*/ 	.word	0x000000ff
        /*011c*/ 	.word	0x00000008
        /*0120*/ 	.short	0x0100
        /*0122*/ 	.byte	0x04
	.zero		1


	//   ....[3]....
        /*0124*/ 	.word	0x000006a0
        /*0128*/ 	.word	0x000000ff
        /*012c*/ 	.word	0x00000058
        /*0130*/ 	.short	0x0100
        /*0132*/ 	.byte	0x04
	.zero		1


	//   ....[4]....
        /*0134*/ 	.word	0x000006b0
        /*0138*/ 	.word	0x000000ff
        /*013c*/ 	.word	0x00000010
        /*0140*/ 	.short	0x0100
        /*0142*/ 	.byte	0x04
	.zero		1


	//   ....[5]....
        /*0144*/ 	.word	0x000006c0
        /*0148*/ 	.word	0x000000ff
        /*014c*/ 	.word	0x00000060
        /*0150*/ 	.short	0x0100
        /*0152*/ 	.byte	0x04
	.zero		1


	//   ....[6]....
        /*0154*/ 	.word	0x000006d0
        /*0158*/ 	.word	0x000000ff
        /*015c*/ 	.word	0x00000018
        /*0160*/ 	.short	0x0100
        /*0162*/ 	.byte	0x04
	.zero		1


	//   ....[7]....
        /*0164*/ 	.word	0x000006e0
        /*0168*/ 	.word	0x000000ff
        /*016c*/ 	.word	0x00000068
        /*0170*/ 	.short	0x0100
        /*0172*/ 	.byte	0x04
	.zero		1


	//   ....[8]....
        /*0174*/ 	.word	0x000006f0
        /*0178*/ 	.word	0x000000ff
        /*017c*/ 	.word	0x00000020
        /*0180*/ 	.short	0x0100
        /*0182*/ 	.byte	0x04
	.zero		1


	//   ....[9]....
        /*0184*/ 	.word	0x00000700
        /*0188*/ 	.word	0x000000ff
        /*018c*/ 	.word	0x00000070
        /*0190*/ 	.short	0x0100
        /*0192*/ 	.byte	0x04
	.zero		1


	//   ....[10]....
        /*0194*/ 	.word	0x00000710
        /*0198*/ 	.word	0x000000ff
        /*019c*/ 	.word	0x00000028
        /*01a0*/ 	.short	0x0100
        /*01a2*/ 	.byte	0x04
	.zero		1


	//   ....[11]....
        /*01a4*/ 	.word	0x00000720
        /*01a8*/ 	.word	0x000000ff
        /*01ac*/ 	.word	0x00000078
        /*01b0*/ 	.short	0x0100
        /*01b2*/ 	.byte	0x04
	.zero		1


	//   ....[12]....
        /*01b4*/ 	.word	0x00000730
        /*01b8*/ 	.word	0x000000ff
        /*01bc*/ 	.word	0x00000030
        /*01c0*/ 	.short	0x0100
        /*01c2*/ 	.byte	0x04
	.zero		1


	//   ....[13]....
        /*01c4*/ 	.word	0x00000740
        /*01c8*/ 	.word	0x000000ff
        /*01cc*/ 	.word	0x00000080
        /*01d0*/ 	.short	0x0100
        /*01d2*/ 	.byte	0x04
	.zero		1


	//   ....[14]....
        /*01d4*/ 	.word	0x00000750
        /*01d8*/ 	.word	0x000000ff
        /*01dc*/ 	.word	0x00000038
        /*01e0*/ 	.short	0x0100
        /*01e2*/ 	.byte	0x04
	.zero		1


	//   ....[15]....
        /*01e4*/ 	.word	0x00000760
        /*01e8*/ 	.word	0x000000ff
        /*01ec*/ 	.word	0x00000088
        /*01f0*/ 	.short	0x0100
        /*01f2*/ 	.byte	0x04
	.zero		1


	//   ....[16]....
        /*01f4*/ 	.word	0x00000770
        /*01f8*/ 	.word	0x000000ff
        /*01fc*/ 	.word	0x00000040
        /*0200*/ 	.short	0x0100
        /*0202*/ 	.byte	0x04
	.zero		1


	//   ....[17]....
        /*0204*/ 	.word	0x00000780
        /*0208*/ 	.word	0x000000ff
        /*020c*/ 	.word	0x00000090
        /*0210*/ 	.short	0x0100
        /*0212*/ 	.byte	0x04
	.zero		1


	//   ....[18]....
        /*0214*/ 	.word	0x00000790
        /*0218*/ 	.word	0x000000ff
        /*021c*/ 	.word	0x00000048
        /*0220*/ 	.short	0x0100
        /*0222*/ 	.byte	0x04
	.zero		1


	//   ....[19]....
        /*0224*/ 	.word	0x000007a0
        /*0228*/ 	.word	0x000000ff
        /*022c*/ 	.word	0x00000098
        /*0230*/ 	.short	0x0100
        /*0232*/ 	.byte	0x04
	.zero		1


	//   ....[20]....
        /*0234*/ 	.word	0x000008e0
        /*0238*/ 	.word	0x000000ff
        /*023c*/ 	.word	0x000000a0
        /*0240*/ 	.short	0x0100
        /*0242*/ 	.byte	0x04
	.zero		1


	//   ....[21]....
        /*0244*/ 	.word	0x000008f0
        /*0248*/ 	.word	0x000000ff
        /*024c*/ 	.word	0x000000b8
        /*0250*/ 	.short	0x0100
        /*0252*/ 	.byte	0x04
	.zero		1


	//   ....[22]....
        /*0254*/ 	.word	0x00000900
        /*0258*/ 	.word	0x000000ff
        /*025c*/ 	.word	0x000000a8
        /*0260*/ 	.short	0x0100
        /*0262*/ 	.byte	0x04
	.zero		1


	//   ....[23]....
        /*0264*/ 	.word	0x00000910
        /*0268*/ 	.word	0x000000ff
        /*026c*/ 	.word	0x000000c0
        /*0270*/ 	.short	0x0100
        /*0272*/ 	.byte	0x04
	.zero		1


	//   ....[24]....
        /*0274*/ 	.word	0x00000920
        /*0278*/ 	.word	0x000000ff
        /*027c*/ 	.word	0x000000b0
        /*0280*/ 	.short	0x0100
        /*0282*/ 	.byte	0x04
	.zero		1


	//   ....[25]....
        /*0284*/ 	.word	0x00000930
        /*0288*/ 	.word	0x000000ff
        /*028c*/ 	.word	0x000000c8
        /*0290*/ 	.short	0x0100
        /*0292*/ 	.byte	0x04
	.zero		1


	//   ....[26]....
        /*0294*/ 	.word	0x00000a20
        /*0298*/ 	.word	0x000000ff
        /*029c*/ 	.word	0x000000d0
        /*02a0*/ 	.short	0x0100
        /*02a2*/ 	.byte	0x04
	.zero		1


	//   ....[27]....
        /*02a4*/ 	.word	0x00000a30
        /*02a8*/ 	.word	0x000000ff
        /*02ac*/ 	.word	0x000000d8
        /*02b0*/ 	.short	0x0100
        /*02b2*/ 	.byte	0x04
	.zero		1


	//   ....[28]....
        /*02b4*/ 	.word	0x00000b70
        /*02b8*/ 	.word	0x000000ff
        /*02bc*/ 	.word	0x000000e0
        /*02c0*/ 	.short	0x0100
        /*02c2*/ 	.byte	0x06
	.zero		1


	//   ....[29]....
        /*02c4*/ 	.word	0x00000b80
        /*02c8*/ 	.word	0x000000ff
        /*02cc*/ 	.word	0x000000e8
        /*02d0*/ 	.short	0x0100
        /*02d2*/ 	.byte	0x06
	.zero		1


	//   ....[30]....
        /*02d4*/ 	.word	0x00000cc0
        /*02d8*/ 	.word	0x000000ff
        /*02dc*/ 	.word	0x000000f0
        /*02e0*/ 	.short	0x0100
        /*02e2*/ 	.byte	0x04
	.zero		1


	//   ....[31]....
        /*02e4*/ 	.word	0x00000cd0
        /*02e8*/ 	.word	0x000000ff
        /*02ec*/ 	.word	0x00000100
        /*02f0*/ 	.short	0x0100
        /*02f2*/ 	.byte	0x04
	.zero		1


	//   ....[32]....
        /*02f4*/ 	.word	0x00000ce0
        /*02f8*/ 	.word	0x000000ff
        /*02fc*/ 	.word	0x000000f8
        /*0300*/ 	.short	0x0100
        /*0302*/ 	.byte	0x04
	.zero		1


	//   ....[33]....
        /*0304*/ 	.word	0x00000cf0
        /*0308*/ 	.word	0x000000ff
        /*030c*/ 	.word	0x00000108
        /*0310*/ 	.short	0x0100
        /*0312*/ 	.byte	0x04
	.zero		1


	//   ....[34]....
        /*0314*/ 	.word	0x00000df0
        /*0318*/ 	.word	0x000000ff
        /*031c*/ 	.word	0x00000110
        /*0320*/ 	.short	0x0100
        /*0322*/ 	.byte	0x06
	.zero		1


	//   ....[35]....
        /*0324*/ 	.word	0x00001930
        /*0328*/ 	.word	0x000000ff
        /*032c*/ 	.word	0x00000050
        /*0330*/ 	.short	0x010a
        /*0332*/ 	.byte	0x04
	.zero		1


	//   ....[36]....
        /*0334*/ 	.word	0x00001bb0
        /*0338*/ 	.word	0x000000ff
        /*033c*/ 	.word	0x00000050
        /*0340*/ 	.short	0x010a
        /*0342*/ 	.byte	0x11
	.zero		1


	//   ....[37]....
        /*0344*/ 	.word	0x00001d60
        /*0348*/ 	.word	0x000000ff
        /*034c*/ 	.word	0x00000050
        /*0350*/ 	.short	0x010a
        /*0352*/ 	.byte	0x07
	.zero		1


	//   ....[38]....
        /*0354*/ 	.word	0x00001f30
        /*0358*/ 	.word	0x000000ff
        /*035c*/ 	.word	0x000000d8
        /*0360*/ 	.short	0x0101
        /*0362*/ 	.byte	0x19
	.zero		1


	//   ....[39]....
        /*0364*/ 	.word	0x00001f60
        /*0368*/ 	.word	0x000000ff
        /*036c*/ 	.word	0x00000050
        /*0370*/ 	.short	0x010a
        /*0372*/ 	.byte	0x04
	.zero		1


	//   ....[40]....
        /*0374*/ 	.word	0x00002180
        /*0378*/ 	.word	0x000000ff
        /*037c*/ 	.word	0x00000050
        /*0380*/ 	.short	0x010a
        /*0382*/ 	.byte	0x11
	.zero		1


	//   ....[41]....
        /*0384*/ 	.word	0x00002330
        /*0388*/ 	.word	0x000000ff
        /*038c*/ 	.word	0x00000050
        /*0390*/ 	.short	0x010a
        /*0392*/ 	.byte	0x07
	.zero		1


	//   ....[42]....
        /*0394*/ 	.word	0x00002510
        /*0398*/ 	.word	0x000000ff
        /*039c*/ 	.word	0x000000e0
        /*03a0*/ 	.short	0x010a
        /*03a2*/ 	.byte	0x19
	.zero		1


	//   ....[43]....
        /*03a4*/ 	.word	0x000025d0
        /*03a8*/ 	.word	0x000000ff
        /*03ac*/ 	.word	0x00000000
        /*03b0*/ 	.short	0x0101
        /*03b2*/ 	.byte	0x04
	.zero		1


	//   ....[44]....
        /*03b4*/ 	.word	0x00002bd0
        /*03b8*/ 	.word	0x000000ff
        /*03bc*/ 	.word	0x00000000
        /*03c0*/ 	.short	0x010a
        /*03c2*/ 	.byte	0x04
	.zero		1


	//   ....[45]....
        /*03c4*/ 	.word	0x00002c70
        /*03c8*/ 	.word	0x000000ff
        /*03cc*/ 	.word	0x00000000
        /*03d0*/ 	.short	0x010a
        /*03d2*/ 	.byte	0x05
	.zero		1


	//   ....[46]....
        /*03d4*/ 	.word	0x00002d10
        /*03d8*/ 	.word	0x000000ff
        /*03dc*/ 	.word	0x00000000
        /*03e0*/ 	.short	0x010a
        /*03e2*/ 	.byte	0x05
	.zero		1


	//   ....[47]....
        /*03e4*/ 	.word	0x00002db0
        /*03e8*/ 	.word	0x000000ff
        /*03ec*/ 	.word	0x00000000
        /*03f0*/ 	.short	0x010a
        /*03f2*/ 	.byte	0x05
	.zero		1


	//   ....[48]....
        /*03f4*/ 	.word	0x00002e50
        /*03f8*/ 	.word	0x000000ff
        /*03fc*/ 	.word	0x00000000
        /*0400*/ 	.short	0x010a
        /*0402*/ 	.byte	0x05
	.zero		1


	//   ....[49]....
        /*0404*/ 	.word	0x00002ef0
        /*0408*/ 	.word	0x000000ff
        /*040c*/ 	.word	0x00000000
        /*0410*/ 	.short	0x010a
        /*0412*/ 	.byte	0x05
	.zero		1


	//   ....[50]....
        /*0414*/ 	.word	0x00002f90
        /*0418*/ 	.word	0x000000ff
        /*041c*/ 	.word	0x00000000
        /*0420*/ 	.short	0x010a
        /*0422*/ 	.byte	0x05
	.zero		1


	//   ....[51]....
        /*0424*/ 	.word	0x00003030
        /*0428*/ 	.word	0x000000ff
        /*042c*/ 	.word	0x00000000
        /*0430*/ 	.short	0x010a
        /*0432*/ 	.byte	0x05
	.zero		1


	//   ....[52]....
        /*0434*/ 	.word	0x000030d0
        /*0438*/ 	.word	0x000000ff
        /*043c*/ 	.word	0x00000000
        /*0440*/ 	.short	0x010a
        /*0442*/ 	.byte	0x05
	.zero		1


	//   ....[53]....
        /*0444*/ 	.word	0x00003180
        /*0448*/ 	.word	0x00000000
        /*044c*/ 	.word	0x00000000
        /*0450*/ 	.short	0x010a
        /*0452*/ 	.byte	0xff
	.zero		1


	//   ....[54]....
        /*0454*/ 	.word	0x000032d0
        /*0458*/ 	.word	0x000000ff
        /*045c*/ 	.word	0x000000e8
        /*0460*/ 	.short	0x010a
        /*0462*/ 	.byte	0x04
	.zero		1


	//   ....[55]....
        /*0464*/ 	.word	0x00003370
        /*0468*/ 	.word	0x000000ff
        /*046c*/ 	.word	0x000000e0
        /*0470*/ 	.short	0x010a
        /*0472*/ 	.byte	0x04
	.zero		1


	//   ....[56]....
        /*0474*/ 	.word	0x00003410
        /*0478*/ 	.word	0x000000ff
        /*047c*/ 	.word	0x00000000
        /*0480*/ 	.short	0x0101
        /*0482*/ 	.byte	0x05
	.zero		1


	//   ....[57]....
        /*0484*/ 	.word	0x00003450
        /*0488*/ 	.word	0x000000ff
        /*048c*/ 	.word	0x000000e8
        /*0490*/ 	.short	0x0106
        /*0492*/ 	.byte	0x04
	.zero		1


	//   ....[58]....
        /*0494*/ 	.word	0x00003490
        /*0498*/ 	.word	0x00000000
        /*049c*/ 	.word	0x000000e8
        /*04a0*/ 	.short	0x010a
        /*04a2*/ 	.byte	0xff
	.zero		1


	//   ....[59]....
        /*04a4*/ 	.word	0x000036e0
        /*04a8*/ 	.word	0x000000ff
        /*04ac*/ 	.word	0x00000008
        /*04b0*/ 	.short	0x010a
        /*04b2*/ 	.byte	0x05
	.zero		1


	//   ....[60]....
        /*04b4*/ 	.word	0x00003700
        /*04b8*/ 	.word	0x000000ff
        /*04bc*/ 	.word	0x00000008
        /*04c0*/ 	.short	0x010a
        /*04c2*/ 	.byte	0x05
	.zero		1


	//   ....[61]....
        /*04c4*/ 	.word	0x00003890
        /*04c8*/ 	.word	0x000000ff
        /*04cc*/ 	.word	0x00000008
        /*04d0*/ 	.short	0x010a
        /*04d2*/ 	.byte	0x05
	.zero		1


	//   ....[62]....
        /*04d4*/ 	.word	0x000038b0
        /*04d8*/ 	.word	0x000000ff
        /*04dc*/ 	.word	0x00000008
        /*04e0*/ 	.short	0x010a
        /*04e2*/ 	.byte	0x05
	.zero		1


	//   ....[63]....
        /*04e4*/ 	.word	0x00003970
        /*04e8*/ 	.word	0x000000ff
        /*04ec*/ 	.word	0x00000000
        /*04f0*/ 	.short	0x0101
        /*04f2*/ 	.byte	0x04
	.zero		1


	//   ....[64]....
        /*04f4*/ 	.word	0x00003cf0
        /*04f8*/ 	.word	0x000000ff
        /*04fc*/ 	.word	0x000000e0
        /*0500*/ 	.short	0x010a
        /*0502*/ 	.byte	0x14
	.zero		1


	//   ....[65]....
        /*0504*/ 	.word	0x00003d90
        /*0508*/ 	.word	0x000000ff
        /*050c*/ 	.word	0x00000000
        /*0510*/ 	.short	0x0101
        /*0512*/ 	.byte	0x22
	.zero		1


	//   ....[66]....
        /*0514*/ 	.word	0x00003dd0
        /*0518*/ 	.word	0x000000ff
        /*051c*/ 	.word	0x00000100
        /*0520*/ 	.short	0x010a
        /*0522*/ 	.byte	0x19
	.zero		1


	//   ....[67]....
        /*0524*/ 	.word	0x00003e70
        /*0528*/ 	.word	0x000000ff
        /*052c*/ 	.word	0x00000000
        /*0530*/ 	.short	0x010a
        /*0532*/ 	.byte	0x04
	.zero		1


	//   ....[68]....
        /*0534*/ 	.word	0x00003ec0
        /*0538*/ 	.word	0x000000ff
        /*053c*/ 	.word	0x00000000
        /*0540*/ 	.short	0x010a
        /*0542*/ 	.byte	0x12
	.zero		1


	//   ....[69]....
        /*0544*/ 	.word	0x00004010
        /*0548*/ 	.word	0x000000ff
        /*054c*/ 	.word	0x00000000
        /*0550*/ 	.short	0x010a
        /*0552*/ 	.byte	0x05
	.zero		1


	//   ....[70]....
        /*0554*/ 	.word	0x00004340
        /*0558*/ 	.word	0x000000ff
        /*055c*/ 	.word	0x00000000
        /*0560*/ 	.short	0x010a
        /*0562*/ 	.byte	0x04
	.zero		1


	//   ....[71]....
        /*0564*/ 	.word	0x000043e0
        /*0568*/ 	.word	0x00000000
        /*056c*/ 	.word	0x00000000
        /*0570*/ 	.short	0x010a
        /*0572*/ 	.byte	0xff
	.zero		1


	//   ....[72]....
        /*0574*/ 	.word	0x00004420
        /*0578*/ 	.word	0x00000000
        /*057c*/ 	.word	0x00000000
        /*0580*/ 	.short	0x010a
        /*0582*/ 	.byte	0xff
	.zero		1


	//   ....[73]....
        /*0584*/ 	.word	0x00004490
        /*0588*/ 	.word	0x000000ff
        /*058c*/ 	.word	0x00000000
        /*0590*/ 	.short	0x0101
        /*0592*/ 	.byte	0x04
	.zero		1


	//   ....[74]....
        /*0594*/ 	.word	0x000044d0
        /*0598*/ 	.word	0x000000ff
        /*059c*/ 	.word	0x00000110
        /*05a0*/ 	.short	0x010a
        /*05a2*/ 	.byte	0x14
	.zero		1


	//   ....[75]....
        /*05a4*/ 	.word	0x00004540
        /*05a8*/ 	.word	0x000000ff
        /*05ac*/ 	.word	0x00000000
        /*05b0*/ 	.short	0x0101
        /*05b2*/ 	.byte	0x04
	.zero		1


	//   ....[76]....
        /*05b4*/ 	.word	0x00004a10
        /*05b8*/ 	.word	0x000000ff
        /*05bc*/ 	.word	0x000000e0
        /*05c0*/ 	.short	0x010a
        /*05c2*/ 	.byte	0x18
	.zero		1


	//   ....[77]....
        /*05c4*/ 	.word	0x00004ab0
        /*05c8*/ 	.word	0x000000ff
        /*05cc*/ 	.word	0x00000000
        /*05d0*/ 	.short	0x0101
        /*05d2*/ 	.byte	0x25
	.zero		1


	//   ....[78]....
        /*05d4*/ 	.word	0x00004ff0
        /*05d8*/ 	.word	0x000000ff
        /*05dc*/ 	.word	0x000000d8
        /*05e0*/ 	.short	0x010a
        /*05e2*/ 	.byte	0x18
	.zero		1


	//   ....[79]....
        /*05e4*/ 	.word	0x000051e0
        /*05e8*/ 	.word	0x000000ff
        /*05ec*/ 	.word	0x000000b8
        /*05f0*/ 	.short	0x010a
        /*05f2*/ 	.byte	0x04
	.zero		1


	//   ....[80]....
        /*05f4*/ 	.word	0x00005490
        /*05f8*/ 	.word	0x000000ff
        /*05fc*/ 	.word	0x000000a0
        /*0600*/ 	.short	0x010b
        /*0602*/ 	.byte	0x04
	.zero		1


	//   ....[81]....
        /*0604*/ 	.word	0x000054a0
        /*0608*/ 	.word	0x000000ff
        /*060c*/ 	.word	0x00000000
        /*0610*/ 	.short	0x0101
        /*0612*/ 	.byte	0x07
	.zero		1


	//   ....[82]....
        /*0614*/ 	.word	0x000054b0
        /*0618*/ 	.word	0x000000ff
        /*061c*/ 	.word	0x000000b8
        /*0620*/ 	.short	0x010a
        /*0622*/ 	.byte	0x05
	.zero		1


	//   ....[83]....
        /*0624*/ 	.word	0x000056c0
        /*0628*/ 	.word	0x000000ff
        /*062c*/ 	.word	0x000000a0
        /*0630*/ 	.short	0x010b
        /*0632*/ 	.byte	0x05
	.zero		1


	//   ....[84]....
        /*0634*/ 	.word	0x000056d0
        /*0638*/ 	.word	0x000000ff
        /*063c*/ 	.word	0x00000000
        /*0640*/ 	.short	0x0101
        /*0642*/ 	.byte	0x04
	.zero		1


	//   ....[85]....
        /*0644*/ 	.word	0x00005720
        /*0648*/ 	.word	0x000000ff
        /*064c*/ 	.word	0x00000000
        /*0650*/ 	.short	0x010a
        /*0652*/ 	.byte	0x04
	.zero		1


	//   ....[86]....
        /*0654*/ 	.word	0x000057b0
        /*0658*/ 	.word	0x000000ff
        /*065c*/ 	.word	0x00000000
        /*0660*/ 	.short	0x010a
        /*0662*/ 	.byte	0x05
	.zero		1


	//   ....[87]....
        /*0664*/ 	.word	0x00005850
        /*0668*/ 	.word	0x00000000
        /*066c*/ 	.word	0x00000000
        /*0670*/ 	.short	0x010a
        /*0672*/ 	.byte	0xff
	.zero		1


	//   ....[88]....
        /*0674*/ 	.word	0x00005bd0
        /*0678*/ 	.word	0x000000ff
        /*067c*/ 	.word	0x000000e0
        /*0680*/ 	.short	0x010a
        /*0682*/ 	.byte	0x31
	.zero		1


	//   ....[89]....
        /*0684*/ 	.word	0x00005ca0
        /*0688*/ 	.word	0x000000ff
        /*068c*/ 	.word	0x00000000
        /*0690*/ 	.short	0x0101
        /*0692*/ 	.byte	0x04
	.zero		1


	//   ....[90]....
        /*0694*/ 	.word	0x00006930
        /*0698*/ 	.word	0x00000000
        /*069c*/ 	.word	0x000000a0
        /*06a0*/ 	.short	0x010a
        /*06a2*/ 	.byte	0xff
	.zero		1


	//   ....[91]....
        /*06a4*/ 	.word	0x00006a30
        /*06a8*/ 	.word	0x0000006c
        /*06ac*/ 	.word	0x000000f0
        /*06b0*/ 	.short	0x010a
        /*06b2*/ 	.byte	0xff
	.zero		1


	//   ....[92]....
        /*06b4*/ 	.word	0x00006bf0
        /*06b8*/ 	.word	0x00000000
        /*06bc*/ 	.word	0x000000a0
        /*06c0*/ 	.short	0x010a
        /*06c2*/ 	.byte	0xff
	.zero		1


	//   ....[93]....
        /*06c4*/ 	.word	0x00006d20
        /*06c8*/ 	.word	0x0000006c
        /*06cc*/ 	.word	0x000000f0
        /*06d0*/ 	.short	0x010a
        /*06d2*/ 	.byte	0xff
	.zero		1


	//   ....[94]....
        /*06d4*/ 	.word	0x00007860
        /*06d8*/ 	.word	0x00000000
        /*06dc*/ 	.word	0x00000000
        /*06e0*/ 	.short	0x0101
        /*06e2*/ 	.byte	0xff
	.zero		1


	//   ....[95]....
        /*06e4*/ 	.word	0x00007870
        /*06e8*/ 	.word	0x00000003
        /*06ec*/ 	.word	0x000000a0
        /*06f0*/ 	.short	0x010a
        /*06f2*/ 	.byte	0xff
	.zero		1


	//   ....[96]....
        /*06f4*/ 	.word	0x00007940
        /*06f8*/ 	.word	0x00000003
        /*06fc*/ 	.word	0x000000a0
        /*0700*/ 	.short	0x010a
        /*0702*/ 	.byte	0xff
	.zero		1


	//   ....[97]....
        /*0704*/ 	.word	0x00007dc0
        /*0708*/ 	.word	0x0000006c
        /*070c*/ 	.word	0x00000000
        /*0710*/ 	.short	0x0101
        /*0712*/ 	.byte	0xff
	.zero		1


	//   ....[98]....
        /*0714*/ 	.word	0x000085f0
        /*0718*/ 	.word	0x00000002
        /*071c*/ 	.word	0x00000000
        /*0720*/ 	.short	0x0101
        /*0722*/ 	.byte	0xff
	.zero		1


	//   ....[99]....
        /*0724*/ 	.word	0x00008880
        /*0728*/ 	.word	0x000000ff
        /*072c*/ 	.word	0x00000000
        /*0730*/ 	.short	0x0101
        /*0732*/ 	.byte	0x04
	.zero		1


	//   ....[100]....
        /*0734*/ 	.word	0x000088b0
        /*0738*/ 	.word	0x00000000
        /*073c*/ 	.word	0x00000050
        /*0740*/ 	.short	0x010a
        /*0742*/ 	.byte	0xff
	.zero		1


	//   ....[101]....
        /*0744*/ 	.word	0x00008910
        /*0748*/ 	.word	0x00000000
        /*074c*/ 	.word	0x00000050
        /*0750*/ 	.short	0x010a
        /*0752*/ 	.byte	0xff
	.zero		1


	//   ....[102]....
        /*0754*/ 	.word	0x00008970
        /*0758*/ 	.word	0x00000000
        /*075c*/ 	.word	0x000000e0
        /*0760*/ 	.short	0x010a
        /*0762*/ 	.byte	0xff
	.zero		1


	//   ....[103]....
        /*0764*/ 	.word	0x000089d0
        /*0768*/ 	.word	0x00000000
        /*076c*/ 	.word	0x00000000
        /*0770*/ 	.short	0x010a
        /*0772*/ 	.byte	0xff
	.zero		1


	//   ....[104]....
        /*0774*/ 	.word	0x00008a30
        /*0778*/ 	.word	0x00000000
        /*077c*/ 	.word	0x00000000
        /*0780*/ 	.short	0x010a
        /*0782*/ 	.byte	0xff
	.zero		1


	//   ....[105]....
        /*0784*/ 	.word	0x00008a90
        /*0788*/ 	.word	0x00000000
        /*078c*/ 	.word	0x00000000
        /*0790*/ 	.short	0x010a
        /*0792*/ 	.byte	0xff
	.zero		1


	//   ....[106]....
        /*0794*/ 	.word	0x00008af0
        /*0798*/ 	.word	0x00000000
        /*079c*/ 	.word	0x00000000
        /*07a0*/ 	.short	0x010a
        /*07a2*/ 	.byte	0xff
	.zero		1


	//   ....[107]....
        /*07a4*/ 	.word	0x00008b50
        /*07a8*/ 	.word	0x00000000
        /*07ac*/ 	.word	0x00000000
        /*07b0*/ 	.short	0x010a
        /*07b2*/ 	.byte	0xff
	.zero		1


	//   ....[108]....
        /*07b4*/ 	.word	0x00008bb0
        /*07b8*/ 	.word	0x00000000
        /*07bc*/ 	.word	0x00000000
        /*07c0*/ 	.short	0x010a
        /*07c2*/ 	.byte	0xff
	.zero		1


	//   ....[109]....
        /*07c4*/ 	.word	0x00008c10
        /*07c8*/ 	.word	0x00000000
        /*07cc*/ 	.word	0x00000000
        /*07d0*/ 	.short	0x010a
        /*07d2*/ 	.byte	0xff
	.zero		1


	//   ....[110]....
        /*07d4*/ 	.word	0x00008c70
        /*07d8*/ 	.word	0x00000000
        /*07dc*/ 	.word	0x00000000
        /*07e0*/ 	.short	0x010a
        /*07e2*/ 	.byte	0xff
	.zero		1


	//   ....[111]....
        /*07e4*/ 	.word	0x00008cd0
        /*07e8*/ 	.word	0x00000000
        /*07ec*/ 	.word	0x00000000
        /*07f0*/ 	.short	0x010a
        /*07f2*/ 	.byte	0xff
	.zero		1


	//   ....[112]....
        /*07f4*/ 	.word	0x00008d30
        /*07f8*/ 	.word	0x00000004
        /*07fc*/ 	.word	0x000000e8
        /*0800*/ 	.short	0x010a
        /*0802*/ 	.byte	0xff
	.zero		1


	//   ....[113]....
        /*0804*/ 	.word	0x00008d90
        /*0808*/ 	.word	0x00000004
        /*080c*/ 	.word	0x000000e0
        /*0810*/ 	.short	0x010a
        /*0812*/ 	.byte	0xff
	.zero		1


	//   ....[114]....
        /*0814*/ 	.word	0x00008df0
        /*0818*/ 	.word	0x00000005
        /*081c*/ 	.word	0x00000008
        /*0820*/ 	.short	0x010a
        /*0822*/ 	.byte	0xff
	.zero		1


	//   ....[115]....
        /*0824*/ 	.word	0x00008ed0
        /*0828*/ 	.word	0x00000003
        /*082c*/ 	.word	0x00000008
        /*0830*/ 	.short	0x010a
        /*0832*/ 	.byte	0xff
	.zero		1


	//   ....[116]....
        /*0834*/ 	.word	0x00008f30
        /*0838*/ 	.word	0x00000004
        /*083c*/ 	.word	0x000000e0
        /*0840*/ 	.short	0x010a
        /*0842*/ 	.byte	0xff
	.zero		1


	//   ....[117]....
        /*0844*/ 	.word	0x00008f90
        /*0848*/ 	.word	0x00000004
        /*084c*/ 	.word	0x00000100
        /*0850*/ 	.short	0x010a
        /*0852*/ 	.byte	0xff
	.zero		1


	//   ....[118]....
        /*0854*/ 	.word	0x00008ff0
        /*0858*/ 	.word	0x00000004
        /*085c*/ 	.word	0x00000000
        /*0860*/ 	.short	0x010a
        /*0862*/ 	.byte	0xff
	.zero		1


	//   ....[119]....
        /*0864*/ 	.word	0x00009050
        /*0868*/ 	.word	0x00000000
        /*086c*/ 	.word	0x00000000
        /*0870*/ 	.short	0x010a
        /*0872*/ 	.byte	0xff
	.zero		1


	//   ....[120]....
        /*0874*/ 	.word	0x000090b0
        /*0878*/ 	.word	0x00000000
        /*087c*/ 	.word	0x00000110
        /*0880*/ 	.short	0x010a
        /*0882*/ 	.byte	0xff
	.zero		1


	//   ....[121]....
        /*0884*/ 	.word	0x00009110
        /*0888*/ 	.word	0x00000000
        /*088c*/ 	.word	0x000000e0
        /*0890*/ 	.short	0x010a
        /*0892*/ 	.byte	0xff
	.zero		1


	//   ....[122]....
        /*0894*/ 	.word	0x00009170
        /*0898*/ 	.word	0x00000000
        /*089c*/ 	.word	0x000000d8
        /*08a0*/ 	.short	0x010a
        /*08a2*/ 	.byte	0xff
	.zero		1


	//   ....[123]....
        /*08a4*/ 	.word	0x000091d0
        /*08a8*/ 	.word	0x00000000
        /*08ac*/ 	.word	0x000000b8
        /*08b0*/ 	.short	0x010a
        /*08b2*/ 	.byte	0xff
	.zero		1


	//   ....[124]....
        /*08b4*/ 	.word	0x00009230
        /*08b8*/ 	.word	0x00000005
        /*08bc*/ 	.word	0x000000b8
        /*08c0*/ 	.short	0x010a
        /*08c2*/ 	.byte	0xff
	.zero		1


	//   ....[125]....
        /*08c4*/ 	.word	0x00009290
        /*08c8*/ 	.word	0x00000000
        /*08cc*/ 	.word	0x00000000
        /*08d0*/ 	.short	0x010a
        /*08d2*/ 	.byte	0xff
	.zero		1


	//   ....[126]....
        /*08d4*/ 	.word	0x000092f0
        /*08d8*/ 	.word	0x00000000
        /*08dc*/ 	.word	0x00000000
        /*08e0*/ 	.short	0x010a
        /*08e2*/ 	.byte	0xff
	.zero		1


	//   ....[127]....
        /*08e4*/ 	.word	0x00009350
        /*08e8*/ 	.word	0x00000000
        /*08ec*/ 	.word	0x000000e0
        /*08f0*/ 	.short	0x010a
        /*08f2*/ 	.byte	0xff
	.zero		1


	//   ....[128]....
        /*08f4*/ 	.word	0x000093a0
        /*08f8*/ 	.word	0x00000000
        /*08fc*/ 	.word	0x000000a0
        /*0900*/ 	.short	0x010a
        /*0902*/ 	.byte	0xff
	.zero		1


	//   ....[129]....
        /*0904*/ 	.word	0x000093f0
        /*0908*/ 	.word	0x0000006c
        /*090c*/ 	.word	0x000000f0
        /*0910*/ 	.short	0x010a
        /*0912*/ 	.byte	0xff
	.zero		1


	//   ....[130]....
        /*0914*/ 	.word	0x00009440
        /*0918*/ 	.word	0x00000003
        /*091c*/ 	.word	0x000000a0
        /*0920*/ 	.short	0x010a
        /*0922*/ 	.byte	0xff
	.zero		1


	//----- nvinfo : EIATTR_NUM_MBARRIERS
	.align		4
.L_47:
        /*0924*/ 	.byte	0x03, 0x38
        /*0926*/ 	.short	0x0023


	//----- nvinfo : EIATTR_EXIT_INSTR_OFFSETS
	.align		4
        /*0928*/ 	.byte	0x04, 0x1c
        /*092a*/ 	.short	(.L_49 - .L_48)


	//   ....[0]....
.L_48:
        /*092c*/ 	.word	0x000031b0


	//   ....[1]....
        /*0930*/ 	.word	0x00003460


	//   ....[2]....
        /*0934*/ 	.word	0x000034c0


	//   ....[3]....
        /*0938*/ 	.word	0x00004760


	//   ....[4]....
        /*093c*/ 	.word	0x00005880


	//   ....[5]....
        /*0940*/ 	.word	0x000058c0


	//   ....[6]....
        /*0944*/ 	.word	0x00008760


	//   ....[7]....
        /*0948*/ 	.word	0x000087e0


	//   ....[8]....
        /*094c*/ 	.word	0x00008810


	//   ....[9]....
        /*0950*/ 	.word	0x00008890


	//----- nvinfo : EIATTR_MAX_THREADS
	.align		4
.L_49:
        /*0954*/ 	.byte	0x04, 0x05
        /*0956*/ 	.short	(.L_51 - .L_50)
.L_50:
        /*0958*/ 	.word	0x00000100
        /*095c*/ 	.word	0x00000001
        /*0960*/ 	.word	0x00000001


	//----- nvinfo : EIATTR_CRS_STACK_SIZE
	.align		4
.L_51:
        /*0964*/ 	.byte	0x04, 0x1e
        /*0966*/ 	.short	(.L_53 - .L_52)
.L_52:
        /*0968*/ 	.word	0x00000000


	//----- nvinfo : EIATTR_CBANK_PARAM_SIZE
	.align		4
.L_53:
        /*096c*/ 	.byte	0x03, 0x19
        /*096e*/ 	.short	0x0800


	//----- nvinfo : EIATTR_PARAM_CBANK
	.align		4
        /*0970*/ 	.byte	0x04, 0x0a
        /*0972*/ 	.short	(.L_55 - .L_54)
	.align		4
.L_54:
        /*0974*/ 	.word	index@(.nv.constant0._ZN7cutlass13device_kernelINS_4conv6kernel13ConvUniversalINS1_16ConvProblemShapeILNS1_8OperatorE1ELi2EEENS1_10collective14CollectiveConvINS1_47MainloopSm100TmaUmmaWarpSpecializedImplicitGemmILS5_1ELi10ELi2ELi1ELi2EN4cute5tupleIJNSA_1CILi2EEENSC_ILi1EEESE_EEEEENSB_IJNSC_ILi256EEENSC_ILi64EEENSB_IJSI_EEEEEENS_10bfloat16_tESL_NSA_8TiledMMAINSA_8MMA_AtomIJNSA_26SM100_MMA_F16BF16_2x1SM_SSISL_SL_fLi256ELi64ELNSA_4UMMA5MajorE0ELSQ_1ELNSP_7ScaleInE0ELSR_0EEEEEENSA_6LayoutINSB_IJSE_SE_SE_EEENSB_IJNSC_ILi0EEESW_SW_EEEEENSB_IJNSA_10UnderscoreESZ_SZ_EEEEENS7_6detail27Sm100ImplicitGemmTileTraitsINSA_25SM100_TMA_2SM_LOAD_IM2COLENSA_14ComposedLayoutINSA_7SwizzleILi3ELi4ELi3EEENSA_18smem_ptr_flag_bitsILi16EEENSU_INSB_IJNSC_ILi8EEESI_EEENSB_IJSI_SE_EEEEEEEvEENS13_INSA_18SM100_TMA_2SM_LOADENS15_INS16_ILi2ELi4ELi3EEES19_NSU_INSB_IJNSC_ILi32EEES1A_EEENSB_IJSE_S1I_EEEEEEEvEEEENS_8epilogue10collective18CollectiveEpilogueINS1P_23Sm100TmaWarpSpecializedILi3ELi2ELi32ELb1ELb0EEEJNSB_IJNSC_ILi128EEESI_SJ_EEENSB_IJNSU_IS1U_SE_EENSU_IS1I_SE_EEEEESL_NSB_IJNSB_IJlllEEESE_SW_EEESL_S20_NS1P_6fusion15FusionCallbacksIS1T_NS21_17LinearCombinationISL_fSL_fLNS_15FloatRoundStyleE2EEES1V_S1Y_JEEENSA_5SM1004TMEM4LOAD26SM100_TMEM_LOAD_32dp32b32xENSA_20SM90_TMA_LOAD_IM2COLENS15_IS1H_S19_NSU_INSB_IJS1A_S1I_EEENSB_IJS1I_SE_EEEEEEENSA_39AutoVectorizingCopyWithAssumedAlignmentILi128EEENSA_21SM90_TMA_STORE_IM2COLES2F_S2H_S2H_EEEvvEEEEvNT_6ParamsE)
        /*0978*/ 	.short	0x0380
        /*097a*/ 	.short	0x0800


	//----- nvinfo : EIATTR_SW_WAR
	.align		4
.L_55:
        /*097c*/ 	.byte	0x04, 0x36
        /*097e*/ 	.short	(.L_57 - .L_56)
.L_56:
        /*0980*/ 	.word	0x00000008
.L_57:


//--------------------- .nv.callgraph             --------------------------
	.section	.nv.callgraph,"",@"SHT_CUDA_CALLGRAPH"
	.align	4
	.sectionentsize	8
	.align		4
        /*0000*/ 	.word	0x00000000
	.align		4
        /*0004*/ 	.word	0xffffffff
	.align		4
        /*0008*/ 	.word	index@(_ZN7cutlass13device_kernelINS_4conv6kernel13ConvUniversalINS1_16ConvProblemShapeILNS1_8OperatorE1ELi2EEENS1_10collective14CollectiveConvINS1_47MainloopSm100TmaUmmaWarpSpecializedImplicitGemmILS5_1ELi10ELi2ELi1ELi2EN4cute5tupleIJNSA_1CILi2EEENSC_ILi1EEESE_EEEEENSB_IJNSC_ILi256EEENSC_ILi64EEENSB_IJSI_EEEEEENS_10bfloat16_tESL_NSA_8TiledMMAINSA_8MMA_AtomIJNSA_26SM100_MMA_F16BF16_2x1SM_SSISL_SL_fLi256ELi64ELNSA_4UMMA5MajorE0ELSQ_1ELNSP_7ScaleInE0ELSR_0EEEEEENSA_6LayoutINSB_IJSE_SE_SE_EEENSB_IJNSC_ILi0EEESW_SW_EEEEENSB_IJNSA_10UnderscoreESZ_SZ_EEEEENS7_6detail27Sm100ImplicitGemmTileTraitsINSA_25SM100_TMA_2SM_LOAD_IM2COLENSA_14ComposedLayoutINSA_7SwizzleILi3ELi4ELi3EEENSA_18smem_ptr_flag_bitsILi16EEENSU_INSB_IJNSC_ILi8EEESI_EEENSB_IJSI_SE_EEEEEEEvEENS13_INSA_18SM100_TMA_2SM_LOADENS15_INS16_ILi2ELi4ELi3EEES19_NSU_INSB_IJNSC_ILi32EEES1A_EEENSB_IJSE_S1I_EEEEEEEvEEEENS_8epilogue10collective18CollectiveEpilogueINS1P_23Sm100TmaWarpSpecializedILi3ELi2ELi32ELb1ELb0EEEJNSB_IJNSC_ILi128EEESI_SJ_EEENSB_IJNSU_IS1U_SE_EENSU_IS1I_SE_EEEEESL_NSB_IJNSB_IJlllEEESE_SW_EEESL_S20_NS1P_6fusion15FusionCallbacksIS1T_NS21_17LinearCombinationISL_fSL_fLNS_15FloatRoundStyleE2EEES1V_S1Y_JEEENSA_5SM1004TMEM4LOAD26SM100_TMEM_LOAD_32dp32b32xENSA_20SM90_TMA_LOAD_IM2COLENS15_IS1H_S19_NSU_INSB_IJS1A_S1I_EEENSB_IJS1I_SE_EEEEEEENSA_39AutoVectorizingCopyWithAssumedAlignmentILi128EEENSA_21SM90_TMA_STORE_IM2COLES2F_S2H_S2H_EEEvvEEEEvNT_6ParamsE)
	.align		4
        /*000c*/ 	.word	index@(__assertfail)
	.align		4
        /*0010*/ 	.word	0x00000000
	.align		4
        /*0014*/ 	.word	0xfffffffe
	.align		4
        /*0018*/ 	.word	0x00000000
	.align		4
        /*001c*/ 	.word	0xfffffffd
	.align		4
        /*0020*/ 	.word	0x00000000
	.align		4
        /*0024*/ 	.word	0xfffffffc


//--------------------- .nv.constant4             --------------------------
	.section	.nv.constant4,"a",@progbits
	.align	8
	.align		8
.nv.constant4:
        /*0000*/ 	.dword	__assertfail
	.align		8
        /*0008*/ 	.dword	__unnamed_1
	.align		8
        /*0010*/ 	.dword	__unnamed_2
	.align		8
        /*0018*/ 	.dword	_ZN39_INTERNAL_c390aed9_4_k_cu_3ff0bd2a_31344cuda3std3__45__cpo5beginE
	.align		8
        /*0020*/ 	.dword	_ZN39_INTERNAL_c390aed9_4_k_cu_3ff0bd2a_31344cuda3std3__45__cpo3endE
	.align		8
        /*0028*/ 	.dword	_ZN39_INTERNAL_c390aed9_4_k_cu_3ff0bd2a_31344cuda3std3__45__cpo6cbeginE
	.align		8
        /*0030*/ 	.dword	_ZN39_INTERNAL_c390aed9_4_k_cu_3ff0bd2a_31344cuda3std3__45__cpo4cendE
	.align		8
        /*0038*/ 	.dword	_ZN39_INTERNAL_c390aed9_4_k_cu_3ff0bd2a_31344cuda3std3__441_GLOBAL__N__c390aed9_4_k_cu_3ff0bd2a_31346ignoreE
	.align		8
        /*0040*/ 	.dword	_ZN39_INTERNAL_c390aed9_4_k_cu_3ff0bd2a_31344cuda3std3__419piecewise_constructE
	.align		8
        /*0048*/ 	.dword	_ZN39_INTERNAL_c390aed9_4_k_cu_3ff0bd2a_31344cuda3std3__48in_placeE
	.align		8
        /*0050*/ 	.dword	_ZN39_INTERNAL_c390aed9_4_k_cu_3ff0bd2a_31344cuda3std6ranges3__45__cpo4swapE
	.align		8
        /*0058*/ 	.dword	_ZN39_INTERNAL_c390aed9_4_k_cu_3ff0bd2a_31344cuda3std6ranges3__45__cpo9iter_moveE
	.align		8
        /*0060*/ 	.dword	_ZN39_INTERNAL_c390aed9_4_k_cu_3ff0bd2a_31344cute7productE
	.align		8
        /*0068*/ 	.dword	_ZN39_INTERNAL_c390aed9_4_k_cu_3ff0bd2a_31344cute1_E
	.align		8
        /*0070*/ 	.dword	$str$27
	.align		8
        /*0078*/ 	.dword	$str$28
	.align		8
        /*0080*/ 	.dword	$str$29
	.align		8
        /*0088*/ 	.dword	$str$30


//--------------------- .text._ZN7cutlass13device_kernelINS_4conv6kernel13ConvUniversalINS1_16ConvProblemShapeILNS1_8OperatorE1ELi2EEENS1_10collective14CollectiveConvINS1_47MainloopSm100TmaUmmaWarpSpecializedImplicitGemmILS5_1ELi10ELi2ELi1ELi2EN4cute5tupleIJNSA_1CILi2EEENSC_ILi1EEESE_EEEEENSB_IJNSC_ILi256EEENSC_ILi64EEENSB_IJSI_EEEEEENS_10bfloat16_tESL_NSA_8TiledMMAINSA_8MMA_AtomIJNSA_26SM100_MMA_F16BF16_2x1SM_SSISL_SL_fLi256ELi64ELNSA_4UMMA5MajorE0ELSQ_1ELNSP_7ScaleInE0ELSR_0EEEEEENSA_6LayoutINSB_IJSE_SE_SE_EEENSB_IJNSC_ILi0EEESW_SW_EEEEENSB_IJNSA_10UnderscoreESZ_SZ_EEEEENS7_6detail27Sm100ImplicitGemmTileTraitsINSA_25SM100_TMA_2SM_LOAD_IM2COLENSA_14ComposedLayoutINSA_7SwizzleILi3ELi4ELi3EEENSA_18smem_ptr_flag_bitsILi16EEENSU_INSB_IJNSC_ILi8EEESI_EEENSB_IJSI_SE_EEEEEEEvEENS13_INSA_18SM100_TMA_2SM_LOADENS15_INS16_ILi2ELi4ELi3EEES19_NSU_INSB_IJNSC_ILi32EEES1A_EEENSB_IJSE_S1I_EEEEEEEvEEEENS_8epilogue10collective18CollectiveEpilogueINS1P_23Sm100TmaWarpSpecializedILi3ELi2ELi32ELb1ELb0EEEJNSB_IJNSC_ILi128EEESI_SJ_EEENSB_IJNSU_IS1U_SE_EENSU_IS1I_SE_EEEEESL_NSB_IJNSB_IJlllEEESE_SW_EEESL_S20_NS1P_6fusion15FusionCallbacksIS1T_NS21_17LinearCombinationISL_fSL_fLNS_15FloatRoundStyleE2EEES1V_S1Y_JEEENSA_5SM1004TMEM4LOAD26SM100_TMEM_LOAD_32dp32b32xENSA_20SM90_TMA_LOAD_IM2COLENS15_IS1H_S19_NSU_INSB_IJS1A_S1I_EEENSB_IJS1I_SE_EEEEEEENSA_39AutoVectorizingCopyWithAssumedAlignmentILi128EEENSA_21SM90_TMA_STORE_IM2COLES2F_S2H_S2H_EEEvvEEEEvNT_6ParamsE --------------------------
	.section	.text._ZN7cutlass13device_kernelINS_4conv6kernel13ConvUniversalINS1_16ConvProblemShapeILNS1_8OperatorE1ELi2EEENS1_10collective14CollectiveConvINS1_47MainloopSm100TmaUmmaWarpSpecializedImplicitGemmILS5_1ELi10ELi2ELi1ELi2EN4cute5tupleIJNSA_1CILi2EEENSC_ILi1EEESE_EEEEENSB_IJNSC_ILi256EEENSC_ILi64EEENSB_IJSI_EEEEEENS_10bfloat16_tESL_NSA_8TiledMMAINSA_8MMA_AtomIJNSA_26SM100_MMA_F16BF16_2x1SM_SSISL_SL_fLi256ELi64ELNSA_4UMMA5MajorE0ELSQ_1ELNSP_7ScaleInE0ELSR_0EEEEEENSA_6LayoutINSB_IJSE_SE_SE_EEENSB_IJNSC_ILi0EEESW_SW_EEEEENSB_IJNSA_10UnderscoreESZ_SZ_EEEEENS7_6detail27Sm100ImplicitGemmTileTraitsINSA_25SM100_TMA_2SM_LOAD_IM2COLENSA_14ComposedLayoutINSA_7SwizzleILi3ELi4ELi3EEENSA_18smem_ptr_flag_bitsILi16EEENSU_INSB_IJNSC_ILi8EEESI_EEENSB_IJSI_SE_EEEEEEEvEENS13_INSA_18SM100_TMA_2SM_LOADENS15_INS16_ILi2ELi4ELi3EEES19_NSU_INSB_IJNSC_ILi32EEES1A_EEENSB_IJSE_S1I_EEEEEEEvEEEENS_8epilogue10collective18CollectiveEpilogueINS1P_23Sm100TmaWarpSpecializedILi3ELi2ELi32ELb1ELb0EEEJNSB_IJNSC_ILi128EEESI_SJ_EEENSB_IJNSU_IS1U_SE_EENSU_IS1I_SE_EEEEESL_NSB_IJNSB_IJlllEEESE_SW_EEESL_S20_NS1P_6fusion15FusionCallbacksIS1T_NS21_17LinearCombinationISL_fSL_fLNS_15FloatRoundStyleE2EEES1V_S1Y_JEEENSA_5SM1004TMEM4LOAD26SM100_TMEM_LOAD_32dp32b32xENSA_20SM90_TMA_LOAD_IM2COLENS15_IS1H_S19_NSU_INSB_IJS1A_S1I_EEENSB_IJS1I_SE_EEEEEEENSA_39AutoVectorizingCopyWithAssumedAlignmentILi128EEENSA_21SM90_TMA_STORE_IM2COLES2F_S2H_S2H_EEEvvEEEEvNT_6ParamsE,"ax",@progbits
	.align	128
.text._ZN7cutlass13device_kernelINS_4conv6kernel13ConvUniversalINS1_16ConvProblemShapeILNS1_8OperatorE1ELi2EEENS1_10collective14CollectiveConvINS1_47MainloopSm100TmaUmmaWarpSpecializedImplicitGemmILS5_1ELi10ELi2ELi1ELi2EN4cute5tupleIJNSA_1CILi2EEENSC_ILi1EEESE_EEEEENSB_IJNSC_ILi256EEENSC_ILi64EEENSB_IJSI_EEEEEENS_10bfloat16_tESL_NSA_8TiledMMAINSA_8MMA_AtomIJNSA_26SM100_MMA_F16BF16_2x1SM_SSISL_SL_fLi256ELi64ELNSA_4UMMA5MajorE0ELSQ_1ELNSP_7ScaleInE0ELSR_0EEEEEENSA_6LayoutINSB_IJSE_SE_SE_EEENSB_IJNSC_ILi0EEESW_SW_EEEEENSB_IJNSA_10UnderscoreESZ_SZ_EEEEENS7_6detail27Sm100ImplicitGemmTileTraitsINSA_25SM100_TMA_2SM_LOAD_IM2COLENSA_14ComposedLayoutINSA_7SwizzleILi3ELi4ELi3EEENSA_18smem_ptr_flag_bitsILi16EEENSU_INSB_IJNSC_ILi8EEESI_EEENSB_IJSI_SE_EEEEEEEvEENS13_INSA_18SM100_TMA_2SM_LOADENS15_INS16_ILi2ELi4ELi3EEES19_NSU_INSB_IJNSC_ILi32EEES1A_EEENSB_IJSE_S1I_EEEEEEEvEEEENS_8epilogue10collective18CollectiveEpilogueINS1P_23Sm100TmaWarpSpecializedILi3ELi2ELi32ELb1ELb0EEEJNSB_IJNSC_ILi128EEESI_SJ_EEENSB_IJNSU_IS1U_SE_EENSU_IS1I_SE_EEEEESL_NSB_IJNSB_IJlllEEESE_SW_EEESL_S20_NS1P_6fusion15FusionCallbacksIS1T_NS21_17LinearCombinationISL_fSL_fLNS_15FloatRoundStyleE2EEES1V_S1Y_JEEENSA_5SM1004TMEM4LOAD26SM100_TMEM_LOAD_32dp32b32xENSA_20SM90_TMA_LOAD_IM2COLENS15_IS1H_S19_NSU_INSB_IJS1A_S1I_EEENSB_IJS1I_SE_EEEEEEENSA_39AutoVectorizingCopyWithAssumedAlignmentILi128EEENSA_21SM90_TMA_STORE_IM2COLES2F_S2H_S2H_EEEvvEEEEvNT_6ParamsE:
        .type           _ZN7cutlass13device_kernelINS_4conv6kernel13ConvUniversalINS1_16ConvProblemShapeILNS1_8OperatorE1ELi2EEENS1_10collective14CollectiveConvINS1_47MainloopSm100TmaUmmaWarpSpecializedImplicitGemmILS5_1ELi10ELi2ELi1ELi2EN4cute5tupleIJNSA_1CILi2EEENSC_ILi1EEESE_EEEEENSB_IJNSC_ILi256EEENSC_ILi64EEENSB_IJSI_EEEEEENS_10bfloat16_tESL_NSA_8TiledMMAINSA_8MMA_AtomIJNSA_26SM100_MMA_F16BF16_2x1SM_SSISL_SL_fLi256ELi64ELNSA_4UMMA5MajorE0ELSQ_1ELNSP_7ScaleInE0ELSR_0EEEEEENSA_6LayoutINSB_IJSE_SE_SE_EEENSB_IJNSC_ILi0EEESW_SW_EEEEENSB_IJNSA_10UnderscoreESZ_SZ_EEEEENS7_6detail27Sm100ImplicitGemmTileTraitsINSA_25SM100_TMA_2SM_LOAD_IM2COLENSA_14ComposedLayoutINSA_7SwizzleILi3ELi4ELi3EEENSA_18smem_ptr_flag_bitsILi16EEENSU_INSB_IJNSC_ILi8EEESI_EEENSB_IJSI_SE_EEEEEEEvEENS13_INSA_18SM100_TMA_2SM_LOADENS15_INS16_ILi2ELi4ELi3EEES19_NSU_INSB_IJNSC_ILi32EEES1A_EEENSB_IJSE_S1I_EEEEEEEvEEEENS_8epilogue10collective18CollectiveEpilogueINS1P_23Sm100TmaWarpSpecializedILi3ELi2ELi32ELb1ELb0EEEJNSB_IJNSC_ILi128EEESI_SJ_EEENSB_IJNSU_IS1U_SE_EENSU_IS1I_SE_EEEEESL_NSB_IJNSB_IJlllEEESE_SW_EEESL_S20_NS1P_6fusion15FusionCallbacksIS1T_NS21_17LinearCombinationISL_fSL_fLNS_15FloatRoundStyleE2EEES1V_S1Y_JEEENSA_5SM1004TMEM4LOAD26SM100_TMEM_LOAD_32dp32b32xENSA_20SM90_TMA_LOAD_IM2COLENS15_IS1H_S19_NSU_INSB_IJS1A_S1I_EEENSB_IJS1I_SE_EEEEEEENSA_39AutoVectorizingCopyWithAssumedAlignmentILi128EEENSA_21SM90_TMA_STORE_IM2COLES2F_S2H_S2H_EEEvvEEEEvNT_6ParamsE,@function
        .size           _ZN7cutlass13device_kernelINS_4conv6kernel13ConvUniversalINS1_16ConvProblemShapeILNS1_8OperatorE1ELi2EEENS1_10collective14CollectiveConvINS1_47MainloopSm100TmaUmmaWarpSpecializedImplicitGemmILS5_1ELi10ELi2ELi1ELi2EN4cute5tupleIJNSA_1CILi2EEENSC_ILi1EEESE_EEEEENSB_IJNSC_ILi256EEENSC_ILi64EEENSB_IJSI_EEEEEENS_10bfloat16_tESL_NSA_8TiledMMAINSA_8MMA_AtomIJNSA_26SM100_MMA_F16BF16_2x1SM_SSISL_SL_fLi256ELi64ELNSA_4UMMA5MajorE0ELSQ_1ELNSP_7ScaleInE0ELSR_0EEEEEENSA_6LayoutINSB_IJSE_SE_SE_EEENSB_IJNSC_ILi0EEESW_SW_EEEEENSB_IJNSA_10UnderscoreESZ_SZ_EEEEENS7_6detail27Sm100ImplicitGemmTileTraitsINSA_25SM100_TMA_2SM_LOAD_IM2COLENSA_14ComposedLayoutINSA_7SwizzleILi3ELi4ELi3EEENSA_18smem_ptr_flag_bitsILi16EEENSU_INSB_IJNSC_ILi8EEESI_EEENSB_IJSI_SE_EEEEEEEvEENS13_INSA_18SM100_TMA_2SM_LOADENS15_INS16_ILi2ELi4ELi3EEES19_NSU_INSB_IJNSC_ILi32EEES1A_EEENSB_IJSE_S1I_EEEEEEEvEEEENS_8epilogue10collective18CollectiveEpilogueINS1P_23Sm100TmaWarpSpecializedILi3ELi2ELi32ELb1ELb0EEEJNSB_IJNSC_ILi128EEESI_SJ_EEENSB_IJNSU_IS1U_SE_EENSU_IS1I_SE_EEEEESL_NSB_IJNSB_IJlllEEESE_SW_EEESL_S20_NS1P_6fusion15FusionCallbacksIS1T_NS21_17LinearCombinationISL_fSL_fLNS_15FloatRoundStyleE2EEES1V_S1Y_JEEENSA_5SM1004TMEM4LOAD26SM100_TMEM_LOAD_32dp32b32xENSA_20SM90_TMA_LOAD_IM2COLENS15_IS1H_S19_NSU_INSB_IJS1A_S1I_EEENSB_IJS1I_SE_EEEEEEENSA_39AutoVectorizingCopyWithAssumedAlignmentILi128EEENSA_21SM90_TMA_STORE_IM2COLES2F_S2H_S2H_EEEvvEEEEvNT_6ParamsE,(.L_x_184 - _ZN7cutlass13device_kernelINS_4conv6kernel13ConvUniversalINS1_16ConvProblemShapeILNS1_8OperatorE1ELi2EEENS1_10collective14CollectiveConvINS1_47MainloopSm100TmaUmmaWarpSpecializedImplicitGemmILS5_1ELi10ELi2ELi1ELi2EN4cute5tupleIJNSA_1CILi2EEENSC_ILi1EEESE_EEEEENSB_IJNSC_ILi256EEENSC_ILi64EEENSB_IJSI_EEEEEENS_10bfloat16_tESL_NSA_8TiledMMAINSA_8MMA_AtomIJNSA_26SM100_MMA_F16BF16_2x1SM_SSISL_SL_fLi256ELi64ELNSA_4UMMA5MajorE0ELSQ_1ELNSP_7ScaleInE0ELSR_0EEEEEENSA_6LayoutINSB_IJSE_SE_SE_EEENSB_IJNSC_ILi0EEESW_SW_EEEEENSB_IJNSA_10UnderscoreESZ_SZ_EEEEENS7_6detail27Sm100ImplicitGemmTileTraitsINSA_25SM100_TMA_2SM_LOAD_IM2COLENSA_14ComposedLayoutINSA_7SwizzleILi3ELi4ELi3EEENSA_18smem_ptr_flag_bitsILi16EEENSU_INSB_IJNSC_ILi8EEESI_EEENSB_IJSI_SE_EEEEEEEvEENS13_INSA_18SM100_TMA_2SM_LOADENS15_INS16_ILi2ELi4ELi3EEES19_NSU_INSB_IJNSC_ILi32EEES1A_EEENSB_IJSE_S1I_EEEEEEEvEEEENS_8epilogue10collective18CollectiveEpilogueINS1P_23Sm100TmaWarpSpecializedILi3ELi2ELi32ELb1ELb0EEEJNSB_IJNSC_ILi128EEESI_SJ_EEENSB_IJNSU_IS1U_SE_EENSU_IS1I_SE_EEEEESL_NSB_IJNSB_IJlllEEESE_SW_EEESL_S20_NS1P_6fusion15FusionCallbacksIS1T_NS21_17LinearCombinationISL_fSL_fLNS_15FloatRoundStyleE2EEES1V_S1Y_JEEENSA_5SM1004TMEM4LOAD26SM100_TMEM_LOAD_32dp32b32xENSA_20SM90_TMA_LOAD_IM2COLENS15_IS1H_S19_NSU_INSB_IJS1A_S1I_EEENSB_IJS1I_SE_EEEEEEENSA_39AutoVectorizingCopyWithAssumedAlignmentILi128EEENSA_21SM90_TMA_STORE_IM2COLES2F_S2H_S2H_EEEvvEEEEvNT_6ParamsE)
        .other          _ZN7cutlass13device_kernelINS_4conv6kernel13ConvUniversalINS1_16ConvProblemShapeILNS1_8OperatorE1ELi2EEENS1_10collective14CollectiveConvINS1_47MainloopSm100TmaUmmaWarpSpecializedImplicitGemmILS5_1ELi10ELi2ELi1ELi2EN4cute5tupleIJNSA_1CILi2EEENSC_ILi1EEESE_EEEEENSB_IJNSC_ILi256EEENSC_ILi64EEENSB_IJSI_EEEEEENS_10bfloat16_tESL_NSA_8TiledMMAINSA_8MMA_AtomIJNSA_26SM100_MMA_F16BF16_2x1SM_SSISL_SL_fLi256ELi64ELNSA_4UMMA5MajorE0ELSQ_1ELNSP_7ScaleInE0ELSR_0EEEEEENSA_6LayoutINSB_IJSE_SE_SE_EEENSB_IJNSC_ILi0EEESW_SW_EEEEENSB_IJNSA_10UnderscoreESZ_SZ_EEEEENS7_6detail27Sm100ImplicitGemmTileTraitsINSA_25SM100_TMA_2SM_LOAD_IM2COLENSA_14ComposedLayoutINSA_7SwizzleILi3ELi4ELi3EEENSA_18smem_ptr_flag_bitsILi16EEENSU_INSB_IJNSC_ILi8EEESI_EEENSB_IJSI_SE_EEEEEEEvEENS13_INSA_18SM100_TMA_2SM_LOADENS15_INS16_ILi2ELi4ELi3EEES19_NSU_INSB_IJNSC_ILi32EEES1A_EEENSB_IJSE_S1I_EEEEEEEvEEEENS_8epilogue10collective18CollectiveEpilogueINS1P_23Sm100TmaWarpSpecializedILi3ELi2ELi32ELb1ELb0EEEJNSB_IJNSC_ILi128EEESI_SJ_EEENSB_IJNSU_IS1U_SE_EENSU_IS1I_SE_EEEEESL_NSB_IJNSB_IJlllEEESE_SW_EEESL_S20_NS1P_6fusion15FusionCallbacksIS1T_NS21_17LinearCombinationISL_fSL_fLNS_15FloatRoundStyleE2EEES1V_S1Y_JEEENSA_5SM1004TMEM4LOAD26SM100_TMEM_LOAD_32dp32b32xENSA_20SM90_TMA_LOAD_IM2COLENS15_IS1H_S19_NSU_INSB_IJS1A_S1I_EEENSB_IJS1I_SE_EEEEEEENSA_39AutoVectorizingCopyWithAssumedAlignmentILi128EEENSA_21SM90_TMA_STORE_IM2COLES2F_S2H_S2H_EEEvvEEEEvNT_6ParamsE,@"STO_CUDA_ENTRY STV_DEFAULT"
_ZN7cutlass13device_kernelINS_4conv6kernel13ConvUniversalINS1_16ConvProblemShapeILNS1_8OperatorE1ELi2EEENS1_10collective14CollectiveConvINS1_47MainloopSm100TmaUmmaWarpSpecializedImplicitGemmILS5_1ELi10ELi2ELi1ELi2EN4cute5tupleIJNSA_1CILi2EEENSC_ILi1EEESE_EEEEENSB_IJNSC_ILi256EEENSC_ILi64EEENSB_IJSI_EEEEEENS_10bfloat16_tESL_NSA_8TiledMMAINSA_8MMA_AtomIJNSA_26SM100_MMA_F16BF16_2x1SM_SSISL_SL_fLi256ELi64ELNSA_4UMMA5MajorE0ELSQ_1ELNSP_7ScaleInE0ELSR_0EEEEEENSA_6LayoutINSB_IJSE_SE_SE_EEENSB_IJNSC_ILi0EEESW_SW_EEEEENSB_IJNSA_10UnderscoreESZ_SZ_EEEEENS7_6detail27Sm100ImplicitGemmTileTraitsINSA_25SM100_TMA_2SM_LOAD_IM2COLENSA_14ComposedLayoutINSA_7SwizzleILi3ELi4ELi3EEENSA_18smem_ptr_flag_bitsILi16EEENSU_INSB_IJNSC_ILi8EEESI_EEENSB_IJSI_SE_EEEEEEEvEENS13_INSA_18SM100_TMA_2SM_LOADENS15_INS16_ILi2ELi4ELi3EEES19_NSU_INSB_IJNSC_ILi32EEES1A_EEENSB_IJSE_S1I_EEEEEEEvEEEENS_8epilogue10collective18CollectiveEpilogueINS1P_23Sm100TmaWarpSpecializedILi3ELi2ELi32ELb1ELb0EEEJNSB_IJNSC_ILi128EEESI_SJ_EEENSB_IJNSU_IS1U_SE_EENSU_IS1I_SE_EEEEESL_NSB_IJNSB_IJlllEEESE_SW_EEESL_S20_NS1P_6fusion15FusionCallbacksIS1T_NS21_17LinearCombinationISL_fSL_fLNS_15FloatRoundStyleE2EEES1V_S1Y_JEEENSA_5SM1004TMEM4LOAD26SM100_TMEM_LOAD_32dp32b32xENSA_20SM90_TMA_LOAD_IM2COLENS15_IS1H_S19_NSU_INSB_IJS1A_S1I_EEENSB_IJS1I_SE_EEEEEEENSA_39AutoVectorizingCopyWithAssumedAlignmentILi128EEENSA_21SM90_TMA_STORE_IM2COLES2F_S2H_S2H_EEEvvEEEEvNT_6ParamsE:
[----:B------:R-:W1:Y:S01]  /*0000*/  LDC R1, c[0x0][0x37c] ;  /* 0x0000df00ff017b82 */ /* 0x000e620000000800 */
[----:B------:R-:W2:Y:S01]  /*0010*/  S2R R96, SR_TID.X ;  /* 0x0000000000607919 */ /* 0x000ea20000002100 */
[----:B------:R-:W3:Y:S06]  /*0020*/  LDCU.64 UR8, c[0x0][0x890] ;  /* 0x00011200ff0877ac */ /* 0x000eec0008000a00 */
[----:B------:R-:W4:Y:S01]  /*0030*/  S2UR UR4, SR_CgaCtaId ;  /* 0x00000000000479c3 */ /* 0x000f220000008800 */
[----:B-1----:R-:W-:Y:S01]  /*0040*/  VIADD R1, R1, 0xfffffff8 ;  /* 0xfffffff801017836 */ /* 0x002fe20000000000 */
[----:B------:R-:W-:-:S02]  /*0050*/  PRMT R87, RZ, 0x7610, R87 ;  /* 0x00007610ff577816 */ /* 0x000fc40000000057 */
[----:B------:R-:W-:Y:S02]  /*0060*/  ELECT P1, URZ, PT ;  /* 0x0000000000ff782f */ /* 0x000fe40003820000 */
[----:B------:R-:W-:Y:S01]  /*0070*/  R2UR UR48, R1 ;  /* 0x00000000013072ca */ /* 0x000fe200000e0000 */
[----:B---3--:R-:W-:-:S04]  /*0080*/  UISETP.NE.U32.AND UP0, UPT, UR8, URZ, UPT ;  /* 0x000000ff0800728c */ /* 0x008fc8000bf05070 */
[----:B------:R-:W-:Y:S02]  /*0090*/  UISETP.NE.AND.EX UP0, UPT, UR9, URZ, UPT, UP0 ;  /* 0x000000ff0900728c */ /* 0x000fe4000bf05300 */
[----:B----4-:R-:W-:Y:S02]  /*00a0*/  ULOP3.LUT UR38, UR4, 0x1, URZ, 0xc0, !UPT ;  /* 0x0000000104267892 */ /* 0x010fe4000f8ec0ff */
[----:B------:R-:W-:Y:S01]  /*00b0*/  ULOP3.LUT UR37, UR4, 0x1, URZ, 0x3c, !UPT ;  /* 0x0000000104257892 */ /* 0x000fe2000f8e3cff */
[----:B--2---:R-:W-:-:S05]  /*00c0*/  SHF.R.U32.HI R88, RZ, 0x5, R96 ;  /* 0x00000005ff587819 */ /* 0x004fca0000011660 */
[----:B------:R-:W1:Y:S02]  /*00d0*/  SHFL.IDX PT, R0, R88, RZ, 0x1f ;  /* 0x00001fff58007589 */ /* 0x000e6400000e0000 */
[----:B-1----:R-:W-:Y:S01]  /*00e0*/  R2UR UR18, R0 ;  /* 0x00000000001272ca */ /* 0x002fe200000e0000 */
[----:B------:R-:W-:-:S14]  /*00f0*/  BRA.U UP0, `(.L_x_0) ;  /* 0x0000000100307547 */ /* 0x000fdc000b800000 */
[----:B------:R-:W1:Y:S02]  /*0100*/  LDCU.64 UR4, c[0x0][0x888] ;  /* 0x00011100ff0477ac */ /* 0x000e640008000a00 */
[----:B-1----:R-:W-:-:S04]  /*0110*/  UISETP.NE.U32.AND UP0, UPT, UR4, URZ, UPT ;  /* 0x000000ff0400728c */ /* 0x002fc8000bf05070 */
[----:B------:R-:W-:-:S09]  /*0120*/  UISETP.NE.AND.EX UP0, UPT, UR5, URZ, UPT, UP0 ;  /* 0x000000ff0500728c */ /* 0x000fd2000bf05300 */
[----:B------:R-:W-:Y:S05]  /*0130*/  BRA.U !UP0, `(.L_x_1) ;  /* 0x0000000108147547 */ /* 0x000fea000b800000 */
[----:B------:R-:W1:Y:S01]  /*0140*/  LDC.64 R2, c[0x0][0x888] ;  /* 0x00022200ff027b82 */ /* 0x000e620000000a00 */
[----:B------:R-:W1:Y:S02]  /*0150*/  LDCU.64 UR4, c[0x0][0x358] ;  /* 0x00006b00ff0477ac */ /* 0x000e640008000a00 */
[----:B-1----:R1:W5:Y:S01]  /*0160*/  LDG.E R41, desc[UR4][R2.64] ;  /* 0x0000000402297981 */ /* 0x002362000c1e1900 */
[----:B------:R-:W-:Y:S01]  /*0170*/  HFMA2 R87, -RZ, RZ, 0, 5.9604644775390625e-08 ;  /* 0x00000001ff577431 */ /* 0x000fe200000001ff */
[----:B------:R-:W-:Y:S05]  /*0180*/  BRA `(.L_x_0) ;  /* 0x00000000000c7947 */ /* 0x000fea0003800000 */
.L_x_1:
[----:B------:R-:W1:Y:S01]  /*0190*/  LDCU UR4, c[0x0][0x880] ;  /* 0x00011000ff0477ac */ /* 0x000e620008000800 */
[----:B------:R-:W-:Y:S01]  /*01a0*/  HFMA2 R87, -RZ, RZ, 0, 5.9604644775390625e-08 ;  /* 0x00000001ff577431 */ /* 0x000fe200000001ff */
[----:B-1----:R-:W-:-:S07]  /*01b0*/  MOV R41, UR4 ;  /* 0x0000000400297c02 */ /* 0x002fce0008000f00 */
.L_x_0:
[----:B------:R-:W2:Y:S02]  /*01c0*/  LDCU.64 UR4, c[0x0][0x8b0] ;  /* 0x00011600ff0477ac */ /* 0x000ea40008000a00 */
[----:B--2---:R-:W-:-:S04]  /*01d0*/  UISETP.NE.U32.AND UP0, UPT, UR4, URZ, UPT ;  /* 0x000000ff0400728c */ /* 0x004fc8000bf05070 */
[----:B------:R-:W-:-:S09]  /*01e0*/  UISETP.NE.AND.EX UP0, UPT, UR5, URZ, UPT, UP0 ;  /* 0x000000ff0500728c */ /* 0x000fd2000bf05300 */
[----:B------:R-:W-:Y:S05]  /*01f0*/  BRA.U UP0, `(.L_x_2) ;  /* 0x0000000100287547 */ /* 0x000fea000b800000 */
[----:B------:R-:W2:Y:S02]  /*0200*/  LDCU.64 UR4, c[0x0][0x8a8] ;  /* 0x00011500ff0477ac */ /* 0x000ea40008000a00 */
[----:B--2---:R-:W-:-:S04]  /*0210*/  UISETP.NE.U32.AND UP0, UPT, UR4, URZ, UPT ;  /* 0x000000ff0400728c */ /* 0x004fc8000bf05070 */
[----:B------:R-:W-:-:S09]  /*0220*/  UISETP.NE.AND.EX UP0, UPT, UR5, URZ, UPT, UP0 ;  /* 0x000000ff0500728c */ /* 0x000fd2000bf05300 */
[----:B------:R-:W-:Y:S05]  /*0230*/  BRA.U !UP0, `(.L_x_3) ;  /* 0x0000000108107547 */ /* 0x000fea000b800000 */
[----:B------:R-:W2:Y:S01]  /*0240*/  LDC.64 R38, c[0x0][0x8a8] ;  /* 0x00022a00ff267b82 */ /* 0x000ea20000000a00 */
[----:B------:R-:W2:Y:S02]  /*0250*/  LDCU.64 UR4, c[0x0][0x358] ;  /* 0x00006b00ff0477ac */ /* 0x000ea40008000a00 */
[----:B--2---:R2:W5:Y:S01]  /*0260*/  LDG.E R38, desc[UR4][R38.64] ;  /* 0x0000000426267981 */ /* 0x004562000c1e1900 */
[----:B------:R-:W-:Y:S05]  /*0270*/  BRA `(.L_x_2) ;  /* 0x0000000000087947 */ /* 0x000fea0003800000 */
.L_x_3:
[----:B------:R-:W2:Y:S02]  /*0280*/  LDCU UR4, c[0x0][0x8a0] ;  /* 0x00011400ff0477ac */ /* 0x000ea40008000800 */
[----:B--2---:R-:W-:Y:S02]  /*0290*/  MOV R38, UR4 ;  /* 0x0000000400267c02 */ /* 0x004fe40008000f00 */
.L_x_2:
[----:B------:R-:W-:Y:S01]  /*02a0*/  IMAD.U32 R0, RZ, RZ, UR18 ;  /* 0x00000012ff007e24 */ /* 0x000fe2000f8e00ff */
[----:B------:R-:W-:Y:S04]  /*02b0*/  BSSY.RECONVERGENT B0, `(.L_x_4) ;  /* 0x000000c000007945 */ /* 0x000fe80003800200 */
[C---:B------:R-:W-:Y:S02]  /*02c0*/  ISETP.NE.OR P2, PT, R0.reuse, 0x1, !P1 ;  /* 0x000000010000780c */ /* 0x040fe40004f45670 */
[----:B------:R-:W-:-:S11]  /*02d0*/  ISETP.NE.OR P0, PT, R0, 0x3, !P1 ;  /* 0x000000030000780c */ /* 0x000fd60004f05670 */
[----:B------:R-:W-:Y:S05]  /*02e0*/  @P2 BRA `(.L_x_5) ;  /* 0x0000000000202947 */ /* 0x000fea0003800000 */
[----:B------:R-:W3:Y:S02]  /*02f0*/  LDCU.64 UR4, c[0x0][0x348] ;  /* 0x00006900ff0477ac */ /* 0x000ee40008000a00 */
[----:B---3--:R-:W-:Y:S02]  /*0300*/  UIADD3 UR6, UP1, UPT, UR4, 0x80, URZ ;  /* 0x0000008004067890 */ /* 0x008fe4000ff3e0ff */
[----:B------:R-:W-:Y:S02]  /*0310*/  UIADD3 UR4, UP0, UPT, UR4, 0x180, URZ ;  /* 0x0000018004047890 */ /* 0x000fe4000ff1e0ff */
[----:B------:R-:W-:Y:S02]  /*0320*/  UIADD3.X UR7, UPT, UPT, URZ, UR5, URZ, UP1, !UPT ;  /* 0x00000005ff077290 */ /* 0x000fe40008ffe4ff */
[----:B------:R-:W-:-:S07]  /*0330*/  UIADD3.X UR5, UPT, UPT, URZ, UR5, URZ, UP0, !UPT ;  /* 0x00000005ff057290 */ /* 0x000fce00087fe4ff */
[----:B------:R3:W-:Y:S02]  /*0340*/  UTMACCTL.PF [UR6] ;  /* 0x00000000060079b9 */ /* 0x0007e40008040000 */
[----:B------:R3:W-:Y:S02]  /*0350*/  UTMACCTL.PF [UR4] ;  /* 0x00000000040079b9 */ /* 0x0007e40008040000 */
[----:B---3--:R-:W-:Y:S01]  /*0360*/  NOP ;  /* 0x0000000000007918 */ /* 0x008fe20000000000 */
.L_x_5:
[----:B------:R-:W-:Y:S05]  /*0370*/  BSYNC.RECONVERGENT B0 ;  /* 0x0000000000007941 */ /* 0x000fea0003800200 */
.L_x_4:
[----:B------:R-:W-:Y:S04]  /*0380*/  BSSY.RECONVERGENT B0, `(.L_x_6) ;  /* 0x000000a000007945 */ /* 0x000fe80003800200 */
        /* <DEDUP_REMOVED lines=9> */
.L_x_7:
[----:B------:R-:W-:Y:S05]  /*0420*/  BSYNC.RECONVERGENT B0 ;  /* 0x0000000000007941 */ /* 0x000fea0003800200 */
.L_x_6:
[----:B------:R-:W3:Y:S01]  /*0430*/  LDCU.64 UR4, c[0x0][0x888] ;  /* 0x00011100ff0477ac */ /* 0x000ee20008000a00 */
[----:B------:R-:W-:Y:S02]  /*0440*/  UISETP.EQ.U32.AND UP2, UPT, UR8, URZ, UPT ;  /* 0x000000ff0800728c */ /* 0x000fe4000bf42070 */
[----:B------:R-:W-:Y:S02]  /*0450*/  UPLOP3.LUT UP3, UPT, UPT, UPT, UPT, 0x80, 0x8 ;  /* 0x000000000008789c */ /* 0x000fe40003f6f070 */
[----:B---3--:R-:W-:-:S04]  /*0460*/  UISETP.NE.U32.AND UP0, UPT, UR4, URZ, UPT ;  /* 0x000000ff0400728c */ /* 0x008fc8000bf05070 */
[----:B------:R-:W-:-:S04]  /*0470*/  UISETP.NE.AND.EX UP1, UPT, UR5, URZ, UPT, UP0 ;  /* 0x000000ff0500728c */ /* 0x000fc8000bf25300 */
[----:B------:R-:W-:-:S04]  /*0480*/  UISETP.EQ.OR.EX UP4, UPT, UR9, URZ, !UP1, UP2 ;  /* 0x000000ff0900728c */ /* 0x000fc8000cf82720 */
[----:B------:R-:W-:-:S06]  /*0490*/  UP2UR UR4, UPR, URZ, 0x10 ;  /* 0x00000010ff047883 */ /* 0x000fcc0008000000 */
[----:B------:R-:W-:Y:S01]  /*04a0*/  MOV R95, UR4 ;  /* 0x00000004005f7c02 */ /* 0x000fe20008000f00 */
[----:B------:R-:W-:Y:S06]  /*04b0*/  BRA.U !UP4, `(.L_x_8) ;  /* 0x000000010c207547 */ /* 0x000fec000b800000 */
[----:B------:R-:W-:Y:S01]  /*04c0*/  UISETP.NE.U32.AND UP2, UPT, UR8, URZ, UPT ;  /* 0x000000ff0800728c */ /* 0x000fe2000bf45070 */
[----:B-----5:R-:W-:Y:S01]  /*04d0*/  FSETP.NEU.AND P0, PT, R41, RZ, PT ;  /* 0x000000ff2900720b */ /* 0x020fe20003f0d000 */
[----:B------:R-:W-:Y:S02]  /*04e0*/  USEL UR4, URZ, 0xffffffff, UP1 ;  /* 0xffffffffff047887 */ /* 0x000fe40008800000 */
[----:B------:R-:W-:-:S10]  /*04f0*/  UISETP.NE.AND.EX UP2, UPT, UR9, URZ, UPT, UP2 ;  /* 0x000000ff0900728c */ /* 0x000fd4000bf45320 */
[----:B------:R-:W-:Y:S01]  /*0500*/  VOTEU.ANY UP0, P0 ;  /* 0x0000000000ff7886 */ /* 0x000fe20000000100 */
[----:B------:R-:W-:-:S04]  /*0510*/  @!UP2 USEL UR4, URZ, 0xffffffff, UP0 ;  /* 0xffffffffff04a887 */ /* 0x000fc80008000000 */
[----:B------:R-:W-:-:S04]  /*0520*/  ULOP3.LUT UR4, UR4, 0x1, URZ, 0xc0, !UPT ;  /* 0x0000000104047892 */ /* 0x000fc8000f8ec0ff */
[----:B------:R-:W-:-:S11]  /*0530*/  UISETP.NE.U32.AND UP3, UPT, UR4, 0x1, UPT ;  /* 0x000000010400788c */ /* 0x000fd6000bf65070 */
.L_x_8:
[----:B------:R-:W3:Y:S01]  /*0540*/  SHFL.IDX PT, R0, R88, RZ, 0x1f ;  /* 0x00001fff58007589 */ /* 0x000ee200000e0000 */
[----:B------:R-:W-:Y:S02]  /*0550*/  UISETP.NE.AND UP5, UPT, UR18, 0x2, UPT ;  /* 0x000000021200788c */ /* 0x000fe4000bfa5270 */
[----:B------:R-:W-:Y:S02]  /*0560*/  UISETP.NE.AND UP0, UPT, UR18, 0x2, UPT ;  /* 0x000000021200788c */ /* 0x000fe4000bf05270 */
[----:B------:R-:W-:Y:S02]  /*0570*/  UISETP.NE.OR UP2, UPT, UR38, URZ, UP5 ;  /* 0x000000ff2600728c */ /* 0x000fe4000af45670 */
[----:B------:R-:W-:-:S04]  /*0580*/  USEL UR45, URZ, 0x1, UP0 ;  /* 0x00000001ff2d7887 */ /* 0x000fc80008000000 */
[----:B------:R-:W-:Y:S02]  /*0590*/  PLOP3.LUT P3, PT, P1, PT, UP2, 0xae, 0xea ;  /* 0x0000000000ea781c */ /* 0x000fe40000f6f52e */
[----:B---3--:R-:W-:-:S13]  /*05a0*/  ISETP.NE.AND P0, PT, R0, RZ, PT ;  /* 0x000000ff0000720c */ /* 0x008fda0003f05270 */
[----:B------:R-:W-:Y:S05]  /*05b0*/  @P0 BRA `(.L_x_9) ;  /* 0x0000000000840947 */ /* 0x000fea0003800000 */
[----:B------:R-:W-:Y:S01]  /*05c0*/  ELECT P0, URZ, PT ;  /* 0x0000000000ff782f */ /* 0x000fe20003800000 */
[----:B------:R-:W-:-:S12]  /*05d0*/  BSSY.RECONVERGENT B0, `(.L_x_9) ;  /* 0x000001f000007945 */ /* 0x000fd80003800200 */
[----:B------:R-:W-:Y:S05]  /*05e0*/  @!P0 BRA `(.L_x_10) ;  /* 0x0000000000748947 */ /* 0x000fea0003800000 */
[----:B------:R-:W3:Y:S01]  /*05f0*/  S2UR UR5, SR_CgaCtaId ;  /* 0x00000000000579c3 */ /* 0x000ee20000008800 */
[----:B------:R-:W-:Y:S01]  /*0600*/  UMOV UR4, 0x400 ;  /* 0x0000040000047882 */ /* 0x000fe20000000000 */
[----:B------:R-:W-:Y:S02]  /*0610*/  UMOV UR6, 0x1 ;  /* 0x0000000100067882 */ /* 0x000fe40000000000 */
[----:B------:R-:W-:-:S04]  /*0620*/  UIADD3 UR6, UPT, UPT, -UR6, 0x100000, URZ ;  /* 0x0010000006067890 */ /* 0x000fc8000fffe1ff */
[----:B------:R-:W-:Y:S02]  /*0630*/  USHF.L.U32 UR7, UR6, 0xb, URZ ;  /* 0x0000000b06077899 */ /* 0x000fe400080006ff */
[----:B------:R-:W-:Y:S02]  /*0640*/  USHF.L.U32 UR6, UR6, 0x1, URZ ;  /* 0x0000000106067899 */ /* 0x000fe400080006ff */
[----:B---3--:R-:W-:Y:S01]  /*0650*/  ULEA UR4, UR5, UR4, 0x18 ;  /* 0x0000000405047291 */ /* 0x008fe2000f8ec0ff */
[----:B------:R-:W3:Y:S11]  /*0660*/  FENCE.VIEW.ASYNC.S ;  /* 0x00000000000073c6 */ /* 0x000ef60000000000 */
[----:B---3--:R3:W4:Y:S01]  /*0670*/  SYNCS.EXCH.64 URZ, [UR4], UR6 ;  /* 0x0000000604ff75b2 */ /* 0x0087220008000100 */
[----:B------:R3:W1:Y:S01]  /*0680*/  SYNCS.EXCH.64 URZ, [UR4+0x50], UR6 ;  /* 0x0000500604ff75b2 */ /* 0x0006620008000100 */
        /* <DEDUP_REMOVED lines=17> */
[----:B------:R3:W1:Y:S02]  /*07a0*/  SYNCS.EXCH.64 URZ, [UR4+0x98], UR6 ;  /* 0x0000980604ff75b2 */ /* 0x0006640008000100 */
[----:B---3--:R-:W-:Y:S01]  /*07b0*/  NOP ;  /* 0x0000000000007918 */ /* 0x008fe20000000000 */
.L_x_10:
[----:B------:R-:W-:Y:S05]  /*07c0*/  BSYNC.RECONVERGENT B0 ;  /* 0x0000000000007941 */ /* 0x000fea0003800200 */
.L_x_9:
[----:B------:R-:W3:Y:S01]  /*07d0*/  SHFL.IDX PT, R0, R88, RZ, 0x1f ;  /* 0x00001fff58007589 */ /* 0x000ee200000e0000 */
[----:B------:R-:W-:Y:S01]  /*07e0*/  NOP ;  /* 0x0000000000007918 */ /* 0x000fe20000000000 */
[----:B---3--:R-:W-:-:S13]  /*07f0*/  ISETP.NE.AND P0, PT, R0, 0x1, PT ;  /* 0x000000010000780c */ /* 0x008fda0003f05270 */
[----:B------:R-:W-:Y:S05]  /*0800*/  @P0 BRA `(.L_x_11) ;  /* 0x0000000000500947 */ /* 0x000fea0003800000 */
[----:B------:R-:W3:Y:S01]  /*0810*/  S2UR UR5, SR_CgaCtaId ;  /* 0x00000000000579c3 */ /* 0x000ee20000008800 */
[----:B------:R-:W-:Y:S01]  /*0820*/  UMOV UR4, 0x400 ;  /* 0x0000040000047882 */ /* 0x000fe20000000000 */
[----:B------:R-:W-:Y:S01]  /*0830*/  UMOV UR8, 0x20 ;  /* 0x0000002000087882 */ /* 0x000fe20000000000 */
[----:B------:R-:W-:Y:S01]  /*0840*/  UMOV UR6, 0x80 ;  /* 0x0000008000067882 */ /* 0x000fe20000000000 */
[----:B------:R-:W-:-:S04]  /*0850*/  UIADD3 UR8, UPT, UPT, -UR8, 0x100000, URZ ;  /* 0x0010000008087890 */ /* 0x000fc8000fffe1ff */
[----:B------:R-:W-:Y:S02]  /*0860*/  USHF.L.U32 UR9, UR8, 0xb, URZ ;  /* 0x0000000b08097899 */ /* 0x000fe400080006ff */
[----:B------:R-:W-:Y:S02]  /*0870*/  USHF.L.U32 UR8, UR8, 0x1, URZ ;  /* 0x0000000108087899 */ /* 0x000fe400080006ff */
[----:B------:R-:W-:-:S04]  /*0880*/  UIADD3 UR6, UPT, UPT, -UR6, 0x100000, URZ ;  /* 0x0010000006067890 */ /* 0x000fc8000fffe1ff */
[----:B------:R-:W-:Y:S02]  /*0890*/  USHF.L.U32 UR7, UR6, 0xb, URZ ;  /* 0x0000000b06077899 */ /* 0x000fe400080006ff */
[----:B------:R-:W-:Y:S01]  /*08a0*/  USHF.L.U32 UR6, UR6, 0x1, URZ ;  /* 0x0000000106067899 */ /* 0x000fe200080006ff */
[----:B------:R-:W-:Y:S01]  /*08b0*/  ELECT P0, URZ, PT ;  /* 0x0000000000ff782f */ /* 0x000fe20003800000 */
[----:B---3--:R-:W-:Y:S01]  /*08c0*/  ULEA UR4, UR5, UR4, 0x18 ;  /* 0x0000000405047291 */ /* 0x008fe2000f8ec0ff */
[----:B------:R-:W3:Y:S11]  /*08d0*/  FENCE.VIEW.ASYNC.S ;  /* 0x00000000000073c6 */ /* 0x000ef60000000000 */
[----:B---3--:R3:W1:Y:S01]  /*08e0*/  SYNCS.EXCH.64 URZ, [UR4+0xa0], UR8 ;  /* 0x0000a00804ff75b2 */ /* 0x0086620008000100 */
[----:B------:R3:W1:Y:S01]  /*08f0*/  SYNCS.EXCH.64 URZ, [UR4+0xb8], UR6 ;  /* 0x0000b80604ff75b2 */ /* 0x0006620008000100 */
[----:B------:R3:W1:Y:S01]  /*0900*/  SYNCS.EXCH.64 URZ, [UR4+0xa8], UR8 ;  /* 0x0000a80804ff75b2 */ /* 0x0006620008000100 */
[----:B------:R3:W1:Y:S01]  /*0910*/  SYNCS.EXCH.64 URZ, [UR4+0xc0], UR6 ;  /* 0x0000c00604ff75b2 */ /* 0x0006620008000100 */
[----:B------:R3:W1:Y:S01]  /*0920*/  SYNCS.EXCH.64 URZ, [UR4+0xb0], UR8 ;  /* 0x0000b00804ff75b2 */ /* 0x0006620008000100 */
[----:B------:R3:W1:Y:S01]  /*0930*/  SYNCS.EXCH.64 URZ, [UR4+0xc8], UR6 ;  /* 0x0000c80604ff75b2 */ /* 0x0006620008000100 */
[----:B------:R-:W-:Y:S01]  /*0940*/  NOP ;  /* 0x0000000000007918 */ /* 0x000fe20000000000 */
.L_x_11:
[----:B------:R-:W2:Y:S01]  /*0950*/  SHFL.IDX PT, R0, R88, RZ, 0x1f ;  /* 0x00001fff58007589 */ /* 0x000ea200000e0000 */
[----:B------:R-:W-:Y:S01]  /*0960*/  NOP ;  /* 0x0000000000007918 */ /* 0x000fe20000000000 */
[----:B--2---:R-:W-:-:S13]  /*0970*/  ISETP.NE.AND P0, PT, R0, 0x3, PT ;  /* 0x000000030000780c */ /* 0x004fda0003f05270 */
[----:B------:R-:W-:Y:S05]  /*0980*/  @P0 BRA `(.L_x_12) ;  /* 0x0000000000300947 */ /* 0x000fea0003800000 */
[----:B------:R-:W2:Y:S01]  /*0990*/  S2UR UR5, SR_CgaCtaId ;  /* 0x00000000000579c3 */ /* 0x000ea20000008800 */
[----:B---3--:R-:W-:Y:S01]  /*09a0*/  UMOV UR4, 0x400 ;  /* 0x0000040000047882 */ /* 0x008fe20000000000 */
[----:B------:R-:W-:Y:S01]  /*09b0*/  UMOV UR6, 0x20 ;  /* 0x0000002000067882 */ /* 0x000fe20000000000 */
[----:B------:R-:W-:Y:S01]  /*09c0*/  ELECT P0, URZ, PT ;  /* 0x0000000000ff782f */ /* 0x000fe20003800000 */
[----:B------:R-:W-:-:S04]  /*09d0*/  UIADD3 UR6, UPT, UPT, -UR6, 0x100000, URZ ;  /* 0x0010000006067890 */ /* 0x000fc8000fffe1ff */
[----:B------:R-:W-:Y:S02]  /*09e0*/  USHF.L.U32 UR7, UR6, 0xb, URZ ;  /* 0x0000000b06077899 */ /* 0x000fe400080006ff */
[----:B------:R-:W-:Y:S02]  /*09f0*/  USHF.L.U32 UR6, UR6, 0x1, URZ ;  /* 0x0000000106067899 */ /* 0x000fe400080006ff */
[----:B--2---:R-:W-:Y:S01]  /*0a00*/  ULEA UR4, UR5, UR4, 0x18 ;  /* 0x0000000405047291 */ /* 0x004fe2000f8ec0ff */
[----:B------:R-:W2:Y:S11]  /*0a10*/  FENCE.VIEW.ASYNC.S ;  /* 0x00000000000073c6 */ /* 0x000eb60000000000 */
[----:B--2---:R2:W3:Y:S01]  /*0a20*/  SYNCS.EXCH.64 URZ, [UR4+0xd0], UR6 ;  /* 0x0000d00604ff75b2 */ /* 0x0044e20008000100 */
[----:B------:R2:W1:Y:S01]  /*0a30*/  SYNCS.EXCH.64 URZ, [UR4+0xd8], UR6 ;  /* 0x0000d80604ff75b2 */ /* 0x0004620008000100 */
[----:B------:R-:W-:Y:S01]  /*0a40*/  NOP ;  /* 0x0000000000007918 */ /* 0x000fe20000000000 */
.L_x_12:
[----:B------:R-:W4:Y:S01]  /*0a50*/  SHFL.IDX PT, R0, R88, RZ, 0x1f ;  /* 0x00001fff58007589 */ /* 0x000f2200000e0000 */
[----:B------:R-:W-:Y:S01]  /*0a60*/  NOP ;  /* 0x0000000000007918 */ /* 0x000fe20000000000 */
[----:B----4-:R-:W-:-:S13]  /*0a70*/  ISETP.NE.AND P0, PT, R0, 0x4, PT ;  /* 0x000000040000780c */ /* 0x010fda0003f05270 */
[----:B------:R-:W-:Y:S05]  /*0a80*/  @P0 BRA `(.L_x_13) ;  /* 0x0000000000440947 */ /* 0x000fea0003800000 */
[----:B------:R-:W4:Y:S01]  /*0a90*/  S2UR UR5, SR_CgaCtaId ;  /* 0x00000000000579c3 */ /* 0x000f220000008800 */
[----:B--23--:R-:W-:Y:S01]  /*0aa0*/  UMOV UR4, 0x1e0 ;  /* 0x000001e000047882 */ /* 0x00cfe20000000000 */
[----:B------:R-:W-:Y:S01]  /*0ab0*/  UMOV UR6, 0x400 ;  /* 0x0000040000067882 */ /* 0x000fe20000000000 */
[----:B------:R-:W-:Y:S01]  /*0ac0*/  USEL UR4, UR4, 0x1a0, UP3 ;  /* 0x000001a004047887 */ /* 0x000fe20009800000 */
[----:B------:R-:W-:Y:S01]  /*0ad0*/  UMOV UR8, 0x1 ;  /* 0x0000000100087882 */ /* 0x000fe20000000000 */
[----:B------:R-:W-:Y:S01]  /*0ae0*/  ELECT P0, URZ, PT ;  /* 0x0000000000ff782f */ /* 0x000fe20003800000 */
[----:B------:R-:W-:-:S04]  /*0af0*/  UIADD3 UR8, UPT, UPT, -UR8, 0x100000, URZ ;  /* 0x0010000008087890 */ /* 0x000fc8000fffe1ff */
[----:B------:R-:W-:Y:S02]  /*0b00*/  USHF.L.U32 UR9, UR8, 0xb, URZ ;  /* 0x0000000b08097899 */ /* 0x000fe400080006ff */
[----:B------:R-:W-:Y:S02]  /*0b10*/  USHF.L.U32 UR8, UR8, 0x1, URZ ;  /* 0x0000000108087899 */ /* 0x000fe400080006ff */
[----:B----4-:R-:W-:Y:S02]  /*0b20*/  ULEA UR6, UR5, UR6, 0x18 ;  /* 0x0000000605067291 */ /* 0x010fe4000f8ec0ff */
[----:B------:R-:W-:-:S04]  /*0b30*/  UIADD3 UR4, UPT, UPT, -UR4, 0x100000, URZ ;  /* 0x0010000004047890 */ /* 0x000fc8000fffe1ff */
[----:B------:R-:W-:Y:S02]  /*0b40*/  USHF.L.U32 UR5, UR4, 0xb, URZ ;  /* 0x0000000b04057899 */ /* 0x000fe400080006ff */
[----:B------:R-:W-:Y:S01]  /*0b50*/  USHF.L.U32 UR4, UR4, 0x1, URZ ;  /* 0x0000000104047899 */ /* 0x000fe200080006ff */
[----:B------:R-:W2:Y:S03]  /*0b60*/  FENCE.VIEW.ASYNC.S ;  /* 0x00000000000073c6 */ /* 0x000ea60000000000 */
[----:B--2---:R4:W2:Y:S08]  /*0b70*/  SYNCS.EXCH.64 URZ, [UR6+0xe0], UR8 ;  /* 0x0000e00806ff75b2 */ /* 0x0048b00008000100 */
[----:B------:R4:W3:Y:S02]  /*0b80*/  SYNCS.EXCH.64 URZ, [UR6+0xe8], UR4 ;  /* 0x0000e80406ff75b2 */ /* 0x0008e40008000100 */
[----:B----4-:R-:W-:Y:S01]  /*0b90*/  NOP ;  /* 0x0000000000007918 */ /* 0x010fe20000000000 */
.L_x_13:
[----:B------:R-:W4:Y:S01]  /*0ba0*/  SHFL.IDX PT, R0, R88, RZ, 0x1f ;  /* 0x00001fff58007589 */ /* 0x000f2200000e0000 */
[----:B------:R-:W-:Y:S01]  /*0bb0*/  ISETP.NE.OR P1, PT, RZ, UR18, !P1 ;  /* 0x00000012ff007c0c */ /* 0x000fe2000cf25670 */
[----:B------:R-:W-:Y:S01]  /*0bc0*/  NOP ;  /* 0x0000000000007918 */ /* 0x000fe20000000000 */
[----:B----4-:R-:W-:-:S13]  /*0bd0*/  ISETP.NE.AND P0, PT, R0, 0x5, PT ;  /* 0x000000050000780c */ /* 0x010fda0003f05270 */
[----:B------:R-:W-:Y:S05]  /*0be0*/  @P0 BRA `(.L_x_14) ;  /* 0x0000000000480947 */ /* 0x000fea0003800000 */
[----:B------:R-:W4:Y:S01]  /*0bf0*/  S2UR UR5, SR_CgaCtaId ;  /* 0x00000000000579c3 */ /* 0x000f220000008800 */
[----:B--23--:R-:W-:Y:S01]  /*0c00*/  UMOV UR4, 0x400 ;  /* 0x0000040000047882 */ /* 0x00cfe20000000000 */
        /* <DEDUP_REMOVED lines=9> */
[----:B----4-:R-:W-:Y:S01]  /*0ca0*/  ULEA UR4, UR5, UR4, 0x18 ;  /* 0x0000000405047291 */ /* 0x010fe2000f8ec0ff */
[----:B------:R-:W2:Y:S11]  /*0cb0*/  FENCE.VIEW.ASYNC.S ;  /* 0x00000000000073c6 */ /* 0x000eb60000000000 */
[----:B--2---:R4:W2:Y:S01]  /*0cc0*/  SYNCS.EXCH.64 URZ, [UR4+0xf0], UR6 ;  /* 0x0000f00604ff75b2 */ /* 0x0048a20008000100 */
[----:B------:R4:W3:Y:S01]  /*0cd0*/  SYNCS.EXCH.64 URZ, [UR4+0x100], UR8 ;  /* 0x0001000804ff75b2 */ /* 0x0008e20008000100 */
[----:B------:R4:W1:Y:S01]  /*0ce0*/  SYNCS.EXCH.64 URZ, [UR4+0xf8], UR6 ;  /* 0x0000f80604ff75b2 */ /* 0x0008620008000100 */
[----:B------:R4:W1:Y:S02]  /*0cf0*/  SYNCS.EXCH.64 URZ, [UR4+0x108], UR8 ;  /* 0x0001080804ff75b2 */ /* 0x0008640008000100 */
[----:B----4-:R-:W-:Y:S01]  /*0d00*/  NOP ;  /* 0x0000000000007918 */ /* 0x010fe20000000000 */
.L_x_14:
[----:B--23--:R-:W2:Y:S01]  /*0d10*/  S2UR UR7, SR_CgaCtaId ;  /* 0x00000000000779c3 */ /* 0x00cea20000008800 */
[----:B------:R-:W-:Y:S01]  /*0d20*/  VOTEU.ALL UP0, P1 ;  /* 0x0000000000ff7886 */ /* 0x000fe20000800000 */
[----:B------:R-:W-:Y:S01]  /*0d30*/  UMOV UR4, 0x20 ;  /* 0x0000002000047882 */ /* 0x000fe20000000000 */
[----:B------:R-:W-:Y:S01]  /*0d40*/  NOP ;  /* 0x0000000000007918 */ /* 0x000fe20000000000 */
[----:B-1----:R-:W-:Y:S01]  /*0d50*/  LOP3.LUT R3, R96, 0x1f, RZ, 0xc0, !PT ;  /* 0x0000001f60037812 */ /* 0x002fe200078ec0ff */
[----:B------:R-:W-:Y:S01]  /*0d60*/  UISETP.NE.AND UP4, UPT, UR18, URZ, UPT ;  /* 0x000000ff1200728c */ /* 0x000fe2000bf85270 */
[----:B------:R-:W-:Y:S01]  /*0d70*/  @!UP0 UMOV UR6, 0x400 ;  /* 0x0000040000068882 */ /* 0x000fe20000000000 */
[----:B------:R-:W-:-:S04]  /*0d80*/  @!UP0 UIADD3 UR4, UPT, UPT, -UR4, 0x100000, URZ ;  /* 0x0010000004048890 */ /* 0x000fc8000fffe1ff */
[----:B------:R-:W-:Y:S02]  /*0d90*/  @!UP0 USHF.L.U32 UR5, UR4, 0xb, URZ ;  /* 0x0000000b04058899 */ /* 0x000fe400080006ff */
[----:B------:R-:W-:Y:S02]  /*0da0*/  @!UP0 USHF.L.U32 UR4, UR4, 0x1, URZ ;  /* 0x0000000104048899 */ /* 0x000fe400080006ff */
[----:B--2---:R-:W-:Y:S01]  /*0db0*/  @!UP0 ULEA UR6, UR7, UR6, 0x18 ;  /* 0x0000000607068291 */ /* 0x004fe2000f8ec0ff */
[----:B------:R-:W1:Y:S01]  /*0dc0*/  LDCU UR7, c[0x0][0x36c] ;  /* 0x00006d80ff0777ac */ /* 0x000e620008000800 */
[----:B------:R-:W-:Y:S01]  /*0dd0*/  VOTEU.ALL UP0, P1 ;  /* 0x0000000000ff7886 */ /* 0x000fe20000800000 */
[----:B------:R-:W2:Y:S09]  /*0de0*/  FENCE.VIEW.ASYNC.S ;  /* 0x00000000000073c6 */ /* 0x000eb20000000000 */
[----:B--2---:R2:W3:Y:S01]  /*0df0*/  @!UP0 SYNCS.EXCH.64 URZ, [UR6+0x110], UR4 ;  /* 0x0001100406ff85b2 */ /* 0x0044e20008000100 */
[----:B-1----:R-:W-:-:S09]  /*0e00*/  UISETP.EQ.U32.AND UP6, UPT, UR7, 0x1, UPT ;  /* 0x000000010700788c */ /* 0x002fd2000bfc2070 */
[----:B--2---:R-:W-:Y:S05]  /*0e10*/  BRA.U !UP6, `(.L_x_15) ;  /* 0x000000010e087547 */ /* 0x004fea000b800000 */
[----:B---3--:R-:W-:Y:S01]  /*0e20*/  UCGABAR_ARV ;  /* 0x00000000000079c7 */ /* 0x008fe20008000000 */
[----:B------:R-:W-:Y:S05]  /*0e30*/  BRA `(.L_x_16) ;  /* 0x0000000000047947 */ /* 0x000fea0003800000 */
.L_x_15:
[----:B---3--:R-:W-:Y:S01]  /*0e40*/  NOP ;  /* 0x0000000000007918 */ /* 0x008fe20000000000 */
.L_x_16:
[----:B------:R-:W1:Y:S01]  /*0e50*/  S2UR UR20, SR_CTAID.X ;  /* 0x00000000001479c3 */ /* 0x000e620000002500 */
[----:B------:R-:W-:-:S05]  /*0e60*/  CS2R.32 R94, SR_CgaSize ;  /* 0x00000000005e7805 */ /* 0x000fca0000008a00 */
[----:B------:R-:W-:-:S05]  /*0e70*/  IMAD R94, R94, -0xa0, RZ ;  /* 0xffffff605e5e7824 */ /* 0x000fca00078e02ff */
[----:B------:R-:W-:-:S14]  /*0e80*/  R2UR UR5, R94 ;  /* 0x000000005e0572ca */ /* 0x000fdc00000e0000 */
[----:B------:R-:W2:Y:S01]  /*0e90*/  LDCU UR5, c[0x0][UR5+0x2b0] ;  /* 0x00005600050577ac */ /* 0x000ea20008000800 */
[----:B------:R-:W-:-:S05]  /*0ea0*/  CS2R.32 R94, SR_CgaSize ;  /* 0x00000000005e7805 */ /* 0x000fca0000008a00 */
[----:B------:R-:W-:-:S05]  /*0eb0*/  IMAD R94, R94, -0xa0, RZ ;  /* 0xffffff605e5e7824 */ /* 0x000fca00078e02ff */
[----:B------:R-:W-:-:S14]  /*0ec0*/  R2UR UR4, R94 ;  /* 0x000000005e0472ca */ /* 0x000fdc00000e0000 */
[----:B------:R-:W3:Y:S01]  /*0ed0*/  LDCU UR4, c[0x0][UR4+0x2b4] ;  /* 0x00005680040477ac */ /* 0x000ee20008000800 */
[----:B------:R-:W4:Y:S01]  /*0ee0*/  S2UR UR28, SR_CTAID.Y ;  /* 0x00000000001c79c3 */ /* 0x000f220000002600 */
[----:B------:R-:W-:-:S05]  /*0ef0*/  CS2R.32 R94, SR_CgaSize ;  /* 0x00000000005e7805 */ /* 0x000fca0000008a00 */
[----:B------:R-:W-:-:S05]  /*0f00*/  IMAD R94, R94, -0xa0, RZ ;  /* 0xffffff605e5e7824 */ /* 0x000fca00078e02ff */
[----:B------:R-:W-:-:S14]  /*0f10*/  R2UR UR7, R94 ;  /* 0x000000005e0772ca */ /* 0x000fdc00000e0000 */
[----:B------:R-:W3:Y:S01]  /*0f20*/  LDCU UR7, c[0x0][UR7+0x2a0] ;  /* 0x00005400070777ac */ /* 0x000ee20008000800 */
[----:B------:R-:W-:-:S05]  /*0f30*/  CS2R.32 R94, SR_CgaSize ;  /* 0x00000000005e7805 */ /* 0x000fca0000008a00 */
[----:B------:R-:W-:-:S05]  /*0f40*/  IMAD R94, R94, -0xa0, RZ ;  /* 0xffffff605e5e7824 */ /* 0x000fca00078e02ff */
[----:B------:R-:W-:-:S14]  /*0f50*/  R2UR UR8, R94 ;  /* 0x000000005e0872ca */ /* 0x000fdc00000e0000 */
[----:B------:R-:W3:Y:S01]  /*0f60*/  LDCU UR8, c[0x0][UR8+0x2a4] ;  /* 0x00005480080877ac */ /* 0x000ee20008000800 */
[----:B------:R-:W3:Y:S01]  /*0f70*/  LDCU UR19, c[0x0][0xb24] ;  /* 0x00016480ff1377ac */ /* 0x000ee20008000800 */
[----:B------:R-:W3:Y:S01]  /*0f80*/  LDCU UR39, c[0x0][0xb24] ;  /* 0x00016480ff2777ac */ /* 0x000ee20008000800 */
[----:B-1----:R-:W-:Y:S01]  /*0f90*/  I2FP.F32.U32 R2, UR20 ;  /* 0x0000001400027c45 */ /* 0x002fe20008201000 */
[----:B------:R-:W1:Y:S04]  /*0fa0*/  LDCU UR23, c[0x0][0xb30] ;  /* 0x00016600ff1777ac */ /* 0x000e680008000800 */
[----:B--2---:R-:W-:Y:S01]  /*0fb0*/  FMUL R2, R2, UR5 ;  /* 0x0000000502027c20 */ /* 0x004fe20008400000 */
[----:B----4-:R-:W-:-:S05]  /*0fc0*/  I2FP.F32.U32 R0, UR28 ;  /* 0x0000001c00007c45 */ /* 0x010fca0008201000 */
[----:B------:R-:W2:Y:S01]  /*0fd0*/  F2I.U32.TRUNC.NTZ R2, R2 ;  /* 0x0000000200027305 */ /* 0x000ea2000020f000 */
[----:B---3--:R-:W-:-:S07]  /*0fe0*/  FMUL R0, R0, UR4 ;  /* 0x0000000400007c20 */ /* 0x008fce0008400000 */
[----:B------:R-:W3:Y:S01]  /*0ff0*/  F2I.U32.TRUNC.NTZ R0, R0 ;  /* 0x0000000000007305 */ /* 0x000ee2000020f000 */
[----:B--2---:R-:W-:Y:S02]  /*1000*/  R2UR UR4, R2 ;  /* 0x00000000020472ca */ /* 0x004fe400000e0000 */
[----:B------:R-:W-:Y:S02]  /*1010*/  PRMT R2, RZ, 0x7610, R2 ;  /* 0x00007610ff027816 */ /* 0x000fe40000000002 */
[----:B---3--:R-:W-:Y:S02]  /*1020*/  R2UR UR6, R0 ;  /* 0x00000000000672ca */ /* 0x008fe400000e0000 */
[----:B------:R-:W-:-:S07]  /*1030*/  PRMT R0, RZ, 0x7610, R0 ;  /* 0x00007610ff007816 */ /* 0x000fce0000000000 */
[----:B------:R-:W-:-:S04]  /*1040*/  UIADD3 UR5, UPT, UPT, -UR4, URZ, URZ ;  /* 0x000000ff04057290 */ /* 0x000fc8000fffe1ff */
[----:B------:R-:W-:Y:S02]  /*1050*/  UIMAD UR5, UR7, UR5, UR20 ;  /* 0x00000005070572a4 */ /* 0x000fe4000f8e0214 */
[----:B------:R-:W-:-:S04]  /*1060*/  UIADD3 UR4, UPT, UPT, -UR6, URZ, URZ ;  /* 0x000000ff06047290 */ /* 0x000fc8000fffe1ff */
[----:B------:R-:W-:Y:S01]  /*1070*/  IMAD.U32 R94, RZ, RZ, UR5 ;  /* 0x00000005ff5e7e24 */ /* 0x000fe2000f8e00ff */
[----:B------:R-:W-:-:S06]  /*1080*/  UIMAD UR4, UR8, UR4, UR28 ;  /* 0x00000004080472a4 */ /* 0x000fcc000f8e021c */
[----:B------:R-:W-:Y:S01]  /*1090*/  IMAD.U32 R93, RZ, RZ, UR4 ;  /* 0x00000004ff5d7e24 */ /* 0x000fe2000f8e00ff */
[----:B-1----:R-:W-:Y:S06]  /*10a0*/  BRA.U UP4, `(.L_x_17) ;  /* 0x0000000104307547 */ /* 0x002fec000b800000 */
[----:B------:R-:W-:Y:S01]  /*10b0*/  R2UR UR5, R93 ;  /* 0x000000005d0572ca */ /* 0x000fe200000e0000 */
[----:B------:R-:W-:Y:S01]  /*10c0*/  UMOV UR7, 0x3 ;  /* 0x0000000300077882 */ /* 0x000fe20000000000 */
[----:B------:R-:W-:-:S11]  /*10d0*/  R2UR UR4, R94 ;  /* 0x000000005e0472ca */ /* 0x000fd600000e0000 */
[----:B------:R-:W-:-:S04]  /*10e0*/  UISETP.NE.AND UP0, UPT, UR5, URZ, UPT ;  /* 0x000000ff0500728c */ /* 0x000fc8000bf05270 */
[----:B------:R-:W-:Y:S02]  /*10f0*/  UISETP.LT.U32.OR UP0, UPT, UR4, 0x2, !UP0 ;  /* 0x000000020400788c */ /* 0x000fe4000c701470 */
[----:B------:R-:W-:Y:S02]  /*1100*/  ULOP3.LUT UR4, UR4, 0xfffffffe, URZ, 0xc0, !UPT ;  /* 0xfffffffe04047892 */ /* 0x000fe4000f8ec0ff */
[----:B------:R-:W-:Y:S02]  /*1110*/  USEL UR6, URZ, 0x1, !UP0 ;  /* 0x00000001ff067887 */ /* 0x000fe4000c000000 */
[----:B------:R-:W-:Y:S02]  /*1120*/  USEL UR5, URZ, 0x2, !UP0 ;  /* 0x00000002ff057887 */ /* 0x000fe4000c000000 */
[----:B------:R-:W-:Y:S02]  /*1130*/  USHF.L.U32 UR4, UR7, UR4, URZ ;  /* 0x0000000407047299 */ /* 0x000fe400080006ff */
[----:B------:R-:W-:-:S04]  /*1140*/  UIADD3 UR5, UPT, UPT, UR6, UR5, URZ ;  /* 0x0000000506057290 */ /* 0x000fc8000fffe0ff */
[----:B------:R-:W-:Y:S02]  /*1150*/  IMAD.U32 R0, RZ, RZ, UR4 ;  /* 0x00000004ff007e24 */ /* 0x000fe4000f8e00ff */
[----:B------:R-:W-:-:S07]  /*1160*/  IMAD.U32 R2, RZ, RZ, UR5 ;  /* 0x00000005ff027e24 */ /* 0x000fce000f8e00ff */
.L_x_17:
[----:B------:R-:W1:Y:S01]  /*1170*/  S2UR UR53, SR_CTAID.Z ;  /* 0x00000000003579c3 */ /* 0x000e620000002700 */
[----:B------:R-:W-:Y:S01]  /*1180*/  UISETP.GE.AND UP0, UPT, UR19, 0x1, UPT ;  /* 0x000000011300788c */ /* 0x000fe2000bf06270 */
[----:B------:R-:W-:-:S08]  /*1190*/  UMOV UR52, UR20 ;  /* 0x0000001400347c82 */ /* 0x000fd00008000000 */
[----:B------:R-:W-:Y:S05]  /*11a0*/  BRA.U !UP0, `(.L_x_18) ;  /* 0x0000000108d47547 */ /* 0x000fea000b800000 */
[----:B------:R-:W2:Y:S01]  /*11b0*/  LDCU.128 UR12, c[0x0][0xb10] ;  /* 0x00016200ff0c77ac */ /* 0x000ea20008000c00 */
[----:B------:R-:W3:Y:S01]  /*11c0*/  LDCU UR21, c[0x0][0xb0c] ;  /* 0x00016180ff1577ac */ /* 0x000ee20008000800 */
[----:B------:R-:W4:Y:S01]  /*11d0*/  LDCU UR6, c[0x0][0x370] ;  /* 0x00006e00ff0677ac */ /* 0x000f220008000800 */
[----:B------:R-:W1:Y:S01]  /*11e0*/  LDCU UR7, c[0x0][0x374] ;  /* 0x00006e80ff0777ac */ /* 0x000e620008000800 */
[----:B------:R-:W1:Y:S01]  /*11f0*/  LDCU UR22, c[0x0][0xb20] ;  /* 0x00016400ff1677ac */ /* 0x000e620008000800 */
[----:B--2---:R-:W-:Y:S02]  /*1200*/  UIMAD.WIDE.U32 UR4, UR20, UR12, URZ ;  /* 0x0000000c140472a5 */ /* 0x004fe4000f8e00ff */
[----:B---3--:R-:W-:Y:S01]  /*1210*/  UISETP.NE.AND UP0, UPT, UR21, 0x1, UPT ;  /* 0x000000011500788c */ /* 0x008fe2000bf05270 */
[----:B------:R-:W2:Y:S01]  /*1220*/  LDCU.64 UR8, c[0x0][0xb28] ;  /* 0x00016500ff0877ac */ /* 0x000ea20008000a00 */
[----:B----4-:R-:W-:-:S03]  /*1230*/  UIMAD.WIDE.U32 UR10, UR6, UR12, URZ ;  /* 0x0000000c060a72a5 */ /* 0x010fc6000f8e00ff */
[----:B------:R-:W-:Y:S01]  /*1240*/  UMOV UR4, UR5 ;  /* 0x0000000500047c82 */ /* 0x000fe20008000000 */
[----:B------:R-:W-:Y:S02]  /*1250*/  UISETP.NE.AND UP2, UPT, UR19, 0x1, UPT ;  /* 0x000000011300788c */ /* 0x000fe4000bf45270 */
[----:B------:R-:W-:Y:S01]  /*1260*/  USHF.R.U32.HI UR4, URZ, UR13, UR4 ;  /* 0x0000000dff047299 */ /* 0x000fe20008011604 */
[----:B------:R-:W-:Y:S01]  /*1270*/  UMOV UR10, UR11 ;  /* 0x0000000b000a7c82 */ /* 0x000fe20008000000 */
[----:B------:R-:W-:Y:S02]  /*1280*/  UIMAD.WIDE.U32 UR16, UR28, UR15, URZ ;  /* 0x0000000f1c1072a5 */ /* 0x000fe4000f8e00ff */
[----:B------:R-:W-:Y:S02]  /*1290*/  USEL UR5, UR20, UR4, !UP0 ;  /* 0x0000000414057287 */ /* 0x000fe4000c000000 */
[----:B------:R-:W-:Y:S02]  /*12a0*/  @UP0 USHF.R.U32.HI UR6, URZ, UR13, UR10 ;  /* 0x0000000dff060299 */ /* 0x000fe4000801160a */
[----:B------:R-:W-:-:S02]  /*12b0*/  UISETP.NE.AND UP0, UPT, UR14, 0x1, UPT ;  /* 0x000000010e00788c */ /* 0x000fc4000bf05270 */
[----:B-1----:R-:W-:Y:S02]  /*12c0*/  UIMAD.WIDE.U32 UR10, UR7, UR15, URZ ;  /* 0x0000000f070a72a5 */ /* 0x002fe4000f8e00ff */
[----:B--2---:R-:W-:Y:S01]  /*12d0*/  UIMAD.WIDE.U32 UR12, UR6, UR8, URZ ;  /* 0x00000008060c72a5 */ /* 0x004fe2000f8e00ff */
[----:B------:R-:W-:Y:S01]  /*12e0*/  UMOV UR4, UR17 ;  /* 0x0000001100047c82 */ /* 0x000fe20008000000 */
[----:B------:R-:W-:-:S03]  /*12f0*/  UIADD3 UR52, UPT, UPT, -UR5, URZ, URZ ;  /* 0x000000ff05347290 */ /* 0x000fc6000fffe1ff */
[----:B------:R-:W-:Y:S01]  /*1300*/  UMOV UR10, UR11 ;  /* 0x0000000b000a7c82 */ /* 0x000fe20008000000 */
[----:B------:R-:W-:Y:S02]  /*1310*/  USHF.R.U32.HI UR4, URZ, UR22, UR4 ;  /* 0x00000016ff047299 */ /* 0x000fe40008011604 */
[----:B------:R-:W-:Y:S01]  /*1320*/  @UP0 USHF.R.U32.HI UR7, URZ, UR22, UR10 ;  /* 0x00000016ff070299 */ /* 0x000fe2000801160a */
[----:B------:R-:W-:Y:S01]  /*1330*/  UMOV UR12, UR13 ;  /* 0x0000000d000c7c82 */ /* 0x000fe20008000000 */
[----:B------:R-:W-:Y:S02]  /*1340*/  USEL UR4, UR28, UR4, !UP0 ;  /* 0x000000041c047287 */ /* 0x000fe4000c000000 */
[----:B------:R-:W-:Y:S02]  /*1350*/  UIMAD.WIDE.U32 UR10, UR7, UR8, URZ ;  /* 0x00000008070a72a5 */ /* 0x000fe4000f8e00ff */
[----:B------:R-:W-:Y:S02]  /*1360*/  @UP2 USHF.R.U32.HI UR6, URZ, UR9, UR12 ;  /* 0x00000009ff062299 */ /* 0x000fe4000801160c */
[----:B------:R-:W-:-:S02]  /*1370*/  UIMAD.WIDE.U32 UR12, UR4, UR8, URZ ;  /* 0x00000008040c72a5 */ /* 0x000fc4000f8e00ff */
[----:B------:R-:W-:Y:S01]  /*1380*/  UIMAD UR52, UR21, UR52, UR20 ;  /* 0x00000034153472a4 */ /* 0x000fe2000f8e0214 */
[----:B------:R-:W-:Y:S02]  /*1390*/  UMOV UR10, UR11 ;  /* 0x0000000b000a7c82 */ /* 0x000fe40008000000 */
[----:B------:R-:W-:Y:S02]  /*13a0*/  @UP2 USHF.R.U32.HI UR7, URZ, UR9, UR10 ;  /* 0x00000009ff072299 */ /* 0x000fe4000801160a */
[----:B------:R-:W-:Y:S02]  /*13b0*/  UIMAD UR10, UR6, UR19, URZ ;  /* 0x00000013060a72a4 */ /* 0x000fe4000f8e02ff */
[----:B------:R-:W-:-:S04]  /*13c0*/  UIMAD UR7, UR7, UR19, URZ ;  /* 0x00000013070772a4 */ /* 0x000fc8000f8e02ff */
[----:B------:R-:W-:-:S03]  /*13d0*/  UISETP.GE.AND UP0, UPT, UR4, UR7, UPT ;  /* 0x000000070400728c */ /* 0x000fc6000bf06270 */
[----:B------:R-:W-:Y:S01]  /*13e0*/  UMOV UR7, UR13 ;  /* 0x0000000d00077c82 */ /* 0x000fe20008000000 */
[----:B------:R-:W-:Y:S02]  /*13f0*/  UISETP.GE.OR UP0, UPT, UR5, UR10, UP0 ;  /* 0x0000000a0500728c */ /* 0x000fe40008706670 */
[----:B------:R-:W-:Y:S02]  /*1400*/  UIMAD.WIDE.U32 UR10, UR5, UR8, URZ ;  /* 0x00000008050a72a5 */ /* 0x000fe4000f8e00ff */
[----:B------:R-:W-:Y:S02]  /*1410*/  USHF.R.U32.HI UR7, URZ, UR9, UR7 ;  /* 0x00000009ff077299 */ /* 0x000fe40008011607 */
[----:B------:R-:W-:Y:S02]  /*1420*/  UIADD3 UR10, UPT, UPT, -UR4, URZ, URZ ;  /* 0x000000ff040a7290 */ /* 0x000fe4000fffe1ff */
[----:B------:R-:W-:Y:S02]  /*1430*/  USEL UR7, UR4, UR7, !UP2 ;  /* 0x0000000704077287 */ /* 0x000fe4000d000000 */
[----:B------:R-:W-:Y:S01]  /*1440*/  UIMAD UR10, UR14, UR10, UR28 ;  /* 0x0000000a0e0a72a4 */ /* 0x000fe2000f8e021c */
[----:B------:R-:W-:-:S02]  /*1450*/  @!UP0 UMOV UR8, UR11 ;  /* 0x0000000b00088c82 */ /* 0x000fc40008000000 */
[----:B------:R-:W-:Y:S02]  /*1460*/  @!UP0 USHF.R.U32.HI UR8, URZ, UR9, UR8 ;  /* 0x00000009ff088299 */ /* 0x000fe40008011608 */
[----:B------:R-:W-:Y:S02]  /*1470*/  UIADD3 UR9, UPT, UPT, -UR7, URZ, URZ ;  /* 0x000000ff07097290 */ /* 0x000fe4000fffe1ff */
[----:B------:R-:W-:Y:S02]  /*1480*/  @!UP0 USEL UR8, UR5, UR8, !UP2 ;  /* 0x0000000805088287 */ /* 0x000fe4000d000000 */
[----:B------:R-:W-:Y:S02]  /*1490*/  UIMAD UR9, UR19, UR9, UR4 ;  /* 0x00000009130972a4 */ /* 0x000fe4000f8e0204 */
[----:B------:R-:W-:Y:S02]  /*14a0*/  @!UP0 UIADD3 UR7, UPT, UPT, UR7, -UR8, URZ ;  /* 0x8000000807078290 */ /* 0x000fe4000fffe0ff */
[----:B------:R-:W-:-:S02]  /*14b0*/  @!UP0 UIMAD UR6, UR9, UR6, UR8 ;  /* 0x00000006090682a4 */ /* 0x000fc4000f8e0208 */
[----:B------:R-:W-:-:S04]  /*14c0*/  @!UP0 UIMAD UR4, UR7, UR19, UR5 ;  /* 0x00000013070482a4 */ /* 0x000fc8000f8e0205 */
[----:B------:R-:W-:Y:S01]  /*14d0*/  UIMAD UR28, UR4, UR14, UR10 ;  /* 0x0000000e041c72a4 */ /* 0x000fe2000f8e020a */
[----:B------:R-:W-:Y:S02]  /*14e0*/  @!UP0 UMOV UR5, UR6 ;  /* 0x0000000600058c82 */ /* 0x000fe40008000000 */
[----:B------:R-:W-:-:S12]  /*14f0*/  UIMAD UR52, UR5, UR21, UR52 ;  /* 0x00000015053472a4 */ /* 0x000fd8000f8e0234 */
.L_x_18:
[----:B------:R-:W-:-:S09]  /*1500*/  UISETP.NE.AND UP0, UPT, UR23, 0x1, UPT ;  /* 0x000000011700788c */ /* 0x000fd2000bf05270 */
[----:B------:R-:W-:Y:S05]  /*1510*/  BRA.U UP0, `(.L_x_19) ;  /* 0x0000000100407547 */ /* 0x000fea000b800000 */
[----:B------:R-:W2:Y:S01]  /*1520*/  LDCU.128 UR8, c[0x0][0xb10] ;  /* 0x00016200ff0877ac */ /* 0x000ea20008000c00 */
[----:B------:R-:W3:Y:S01]  /*1530*/  LDCU UR12, c[0x0][0xb0c] ;  /* 0x00016180ff0c77ac */ /* 0x000ee20008000800 */
[----:B------:R-:W4:Y:S01]  /*1540*/  LDCU UR13, c[0x0][0xb20] ;  /* 0x00016400ff0d77ac */ /* 0x000f220008000800 */
[----:B--2---:R-:W-:Y:S02]  /*1550*/  UIMAD.WIDE.U32 UR4, UR52, UR8, URZ ;  /* 0x00000008340472a5 */ /* 0x004fe4000f8e00ff */
[----:B------:R-:W-:Y:S02]  /*1560*/  UIMAD.WIDE.U32 UR6, UR28, UR11, URZ ;  /* 0x0000000b1c0672a5 */ /* 0x000fe4000f8e00ff */
[----:B---3--:R-:W-:Y:S02]  /*1570*/  UISETP.NE.AND UP0, UPT, UR12, 0x1, UPT ;  /* 0x000000010c00788c */ /* 0x008fe4000bf05270 */
[----:B------:R-:W-:-:S03]  /*1580*/  USHF.R.U32.HI UR5, URZ, UR9, UR5 ;  /* 0x00000009ff057299 */ /* 0x000fc60008011605 */
[----:B------:R-:W-:Y:S01]  /*1590*/  UMOV UR4, UR7 ;  /* 0x0000000700047c82 */ /* 0x000fe20008000000 */
[----:B------:R-:W-:Y:S02]  /*15a0*/  USEL UR5, UR52, UR5, !UP0 ;  /* 0x0000000534057287 */ /* 0x000fe4000c000000 */
[----:B------:R-:W-:Y:S02]  /*15b0*/  UISETP.NE.AND UP0, UPT, UR10, 0x1, UPT ;  /* 0x000000010a00788c */ /* 0x000fe4000bf05270 */
[----:B----4-:R-:W-:-:S04]  /*15c0*/  USHF.R.U32.HI UR4, URZ, UR13, UR4 ;  /* 0x0000000dff047299 */ /* 0x010fc80008011604 */
[----:B------:R-:W-:-:S04]  /*15d0*/  USEL UR4, UR28, UR4, !UP0 ;  /* 0x000000041c047287 */ /* 0x000fc8000c000000 */
[----:B------:R-:W-:Y:S02]  /*15e0*/  UIADD3 UR6, UPT, UPT, -UR4, UR5, URZ ;  /* 0x0000000504067290 */ /* 0x000fe4000fffe1ff */
[----:B------:R-:W-:Y:S02]  /*15f0*/  UIADD3 UR4, UPT, UPT, UR4, -UR5, URZ ;  /* 0x8000000504047290 */ /* 0x000fe4000fffe0ff */
[----:B------:R-:W-:Y:S02]  /*1600*/  UIMAD UR28, UR6, UR10, UR28 ;  /* 0x0000000a061c72a4 */ /* 0x000fe4000f8e021c */
[----:B------:R-:W-:-:S12]  /*1610*/  UIMAD UR52, UR4, UR12, UR52 ;  /* 0x0000000c043472a4 */ /* 0x000fd8000f8e0234 */
.L_x_19:
[----:B------:R-:W-:Y:S05]  /*1620*/  BRA.U !UP6, `(.L_x_20) ;  /* 0x000000010e0c7547 */ /* 0x000fea000b800000 */
[----:B------:R-:W-:Y:S01]  /*1630*/  UCGABAR_WAIT ;  /* 0x0000000000007dc7 */ /* 0x000fe20008000000 */
[----:B------:R-:W-:Y:S01]  /*1640*/  CCTL.IVALL ;  /* 0x00000000ff00798f */ /* 0x000fe20002000000 */
[----:B------:R-:W-:Y:S05]  /*1650*/  BRA `(.L_x_21) ;  /* 0x0000000000047947 */ /* 0x000fea0003800000 */
.L_x_20:
[----:B------:R-:W-:Y:S06]  /*1660*/  BAR.SYNC.DEFER_BLOCKING 0x0 ;  /* 0x0000000000007b1d */ /* 0x000fec0000010000 */
.L_x_21:
[----:B------:R-:W-:Y:S05]  /*1670*/  BRA.U UP5, `(.L_x_22) ;  /* 0x0000001905d47547 */ /* 0x000fea000b800000 */
[----:B------:R-:W2:Y:S01]  /*1680*/  LDCU UR5, c[0x0][0x388] ;  /* 0x00007100ff0577ac */ /* 0x000ea20008000800 */
[----:B------:R-:W-:Y:S01]  /*1690*/  PLOP3.LUT P1, PT, PT, PT, UP3, 0x80, 0x8 ;  /* 0x000000000008781c */ /* 0x000fe20003f2f038 */
[----:B------:R-:W-:Y:S01]  /*16a0*/  IMAD.MOV.U32 R2, RZ, RZ, RZ ;  /* 0x000000ffff027224 */ /* 0x000fe200078e00ff */
[----:B------:R-:W-:Y:S01]  /*16b0*/  ISETP.EQ.OR P2, PT, R3, RZ, P3 ;  /* 0x000000ff0300720c */ /* 0x000fe20001f42670 */
[----:B------:R-:W3:Y:S01]  /*16c0*/  LDCU UR6, c[0x0][0x38c] ;  /* 0x00007180ff0677ac */ /* 0x000ee20008000800 */
[----:B------:R-:W-:Y:S01]  /*16d0*/  PLOP3.LUT P1, PT, P1, PT, PT, 0x8, 0x80 ;  /* 0x000000000080781c */ /* 0x000fe20000f2e170 */
[----:B------:R-:W4:Y:S01]  /*16e0*/  LDCU UR48, c[0x0][0x390] ;  /* 0x00007200ff3077ac */ /* 0x000f220008000800 */
[----:B------:R-:W-:Y:S01]  /*16f0*/  UISETP.NE.AND UP1, UPT, UR18, URZ, UPT ;  /* 0x000000ff1200728c */ /* 0x000fe2000bf25270 */
[----:B------:R-:W1:Y:S01]  /*1700*/  LDCU UR47, c[0x0][0x370] ;  /* 0x00006e00ff2f77ac */ /* 0x000e620008000800 */
[----:B--2---:R-:W-:Y:S02]  /*1710*/  UIADD3 UR5, UPT, UPT, UR5, 0x3f, URZ ;  /* 0x0000003f05057890 */ /* 0x004fe4000fffe0ff */
[----:B------:R-:W-:-:S02]  /*1720*/  USEL UR33, UR45, 0x2, UP1 ;  /* 0x000000022d217887 */ /* 0x000fc40008800000 */
[----:B------:R-:W-:Y:S01]  /*1730*/  USHF.R.S32.HI UR4, URZ, 0x1f, UR5 ;  /* 0x0000001fff047899 */ /* 0x000fe20008011405 */
[----:B------:R-:W2:Y:S03]  /*1740*/  LDCU.64 UR36, c[0x0][0x348] ;  /* 0x00006900ff2477ac */ /* 0x000ea60008000a00 */
[----:B------:R-:W-:Y:S02]  /*1750*/  ULEA.HI UR4, UR4, UR5, URZ, 0x6 ;  /* 0x0000000504047291 */ /* 0x000fe4000f8f30ff */
[----:B------:R-:W-:Y:S02]  /*1760*/  USHF.L.U32 UR5, UR20, 0x5, URZ ;  /* 0x0000000514057899 */ /* 0x000fe400080006ff */
[----:B------:R-:W-:Y:S02]  /*1770*/  USHF.R.S32.HI UR4, URZ, 0x6, UR4 ;  /* 0x00000006ff047899 */ /* 0x000fe40008011404 */
[----:B------:R-:W-:-:S02]  /*1780*/  ULOP3.LUT UR50, UR5, 0x20, URZ, 0xc0, !UPT ;  /* 0x0000002005327892 */ /* 0x000fc4000f8ec0ff */
[----:B---3--:R-:W-:Y:S02]  /*1790*/  UIMAD UR4, UR4, UR6, URZ ;  /* 0x00000006040472a4 */ /* 0x008fe4000f8e02ff */
[----:B------:R-:W-:Y:S02]  /*17a0*/  USHF.L.U32 UR51, UR20, 0x7, URZ ;  /* 0x0000000714337899 */ /* 0x000fe400080006ff */
[----:B----4-:R-:W-:Y:S01]  /*17b0*/  UIMAD UR48, UR4, UR48, URZ ;  /* 0x00000030043072a4 */ /* 0x010fe2000f8e02ff */
[----:B------:R-:W3:Y:S03]  /*17c0*/  LDCU UR46, c[0x0][0x374] ;  /* 0x00006e80ff2e77ac */ /* 0x000ee60008000800 */
[----:B------:R-:W-:Y:S02]  /*17d0*/  UISETP.NE.AND UP2, UPT, UR48, URZ, UPT ;  /* 0x000000ff3000728c */ /* 0x000fe4000bf45270 */
[----:B------:R-:W-:Y:S01]  /*17e0*/  UISETP.LT.U32.AND UP0, UPT, UR48, 0xa, UPT ;  /* 0x0000000a3000788c */ /* 0x000fe2000bf01070 */
[----:B------:R-:W-:Y:S01]  /*17f0*/  UMOV UR23, 0x1 ;  /* 0x0000000100177882 */ /* 0x000fe20000000000 */
[----:B------:R-:W-:-:S02]  /*1800*/  UMOV UR26, URZ ;  /* 0x000000ff001a7c82 */ /* 0x000fc40008000000 */
[----:B------:R-:W-:Y:S01]  /*1810*/  USEL UR4, UR48, 0xa, UP0 ;  /* 0x0000000a30047887 */ /* 0x000fe20008000000 */
[----:B------:R-:W-:Y:S01]  /*1820*/  UMOV UR27, URZ ;  /* 0x000000ff001b7c82 */ /* 0x000fe20008000000 */
[----:B------:R-:W-:Y:S02]  /*1830*/  UMOV UR34, URZ ;  /* 0x000000ff00227c82 */ /* 0x000fe40008000000 */
[----:B------:R-:W-:Y:S02]  /*1840*/  UIADD3 UR5, UPT, UPT, UR4, -0x1, URZ ;  /* 0xffffffff04057890 */ /* 0x000fe4000fffe0ff */
[----:B------:R-:W-:Y:S02]  /*1850*/  @!UP2 UIADD3 UR5, UPT, UPT, UR4, URZ, URZ ;  /* 0x000000ff0405a290 */ /* 0x000fe4000fffe0ff */
[----:B------:R-:W-:Y:S02]  /*1860*/  UIADD3 UR45, UPT, UPT, UR48, -UR4, URZ ;  /* 0x80000004302d7290 */ /* 0x000fe4000fffe0ff */
[----:B-123--:R-:W-:-:S12]  /*1870*/  UIADD3 UR49, UPT, UPT, UR5, 0x1, URZ ;  /* 0x0000000105317890 */ /* 0x00efd8000fffe0ff */
.L_x_40:
[----:B------:R-:W1:Y:S01]  /*1880*/  S2UR UR25, SR_CgaCtaId ;  /* 0x00000000001979c3 */ /* 0x000e620000008800 */
[----:B------:R-:W-:Y:S01]  /*1890*/  UMOV UR4, 0x400 ;  /* 0x0000040000047882 */ /* 0x000fe20000000000 */
[----:B------:R-:W-:Y:S01]  /*18a0*/  MOV R0, UR23 ;  /* 0x0000001700007c02 */ /* 0x000fe20008000f00 */
[----:B------:R-:W-:Y:S02]  /*18b0*/  UISETP.NE.AND UP0, UPT, UR48, URZ, UPT ;  /* 0x000000ff3000728c */ /* 0x000fe4000bf05270 */
[----:B------:R-:W-:Y:S01]  /*18c0*/  ULEA UR10, UR28, UR50, 0x6 ;  /* 0x000000321c0a7291 */ /* 0x000fe2000f8e30ff */
[----:B------:R-:W-:Y:S01]  /*18d0*/  SHF.L.U32 R0, R0, 0x1f, RZ ;  /* 0x0000001f00007819 */ /* 0x000fe200000006ff */
[----:B------:R-:W-:Y:S01]  /*18e0*/  UMOV UR24, URZ ;  /* 0x000000ff00187c82 */ /* 0x000fe20008000000 */
[----:B------:R-:W-:Y:S01]  /*18f0*/  UMOV UR13, URZ ;  /* 0x000000ff000d7c82 */ /* 0x000fe20008000000 */
[----:B------:R-:W-:Y:S01]  /*1900*/  UMOV UR12, URZ ;  /* 0x000000ff000c7c82 */ /* 0x000fe20008000000 */
[----:B-1----:R-:W-:-:S04]  /*1910*/  ULEA UR25, UR25, UR4, 0x18 ;  /* 0x0000000419197291 */ /* 0x002fc8000f8ec0ff */
[----:B------:R-:W-:-:S09]  /*1920*/  ULEA UR4, UR26, UR25, 0x3 ;  /* 0x000000191a047291 */ /* 0x000fd2000f8e18ff */
[----:B------:R1:W2:Y:S01]  /*1930*/  SYNCS.PHASECHK.TRANS64.TRYWAIT P0, [UR4+0x50], R0 ;  /* 0x00005000ff0075a7 */ /* 0x0002a20008001104 */
[----:B------:R-:W-:-:S04]  /*1940*/  ULEA.HI UR4, UR52, UR52, URZ, 0x1 ;  /* 0x0000003434047291 */ /* 0x000fc8000f8f08ff */
[----:B------:R-:W-:-:S04]  /*1950*/  USHF.L.U32 UR4, UR4, 0x7, URZ ;  /* 0x0000000704047899 */ /* 0x000fc800080006ff */
[----:B------:R-:W-:-:S04]  /*1960*/  ULOP3.LUT UR4, UR4, 0xffffff00, URZ, 0xc0, !UPT ;  /* 0xffffff0004047892 */ /* 0x000fc8000f8ec0ff */
[----:B------:R-:W-:Y:S01]  /*1970*/  ULOP3.LUT UR35, UR4, 0x80, UR51, 0xf8, !UPT ;  /* 0x0000008004237892 */ /* 0x000fe2000f8ef833 */
[----:B------:R-:W-:Y:S11]  /*1980*/  BRA.U !UP0, `(.L_x_23) ;  /* 0x0000000508607547 */ /* 0x000ff6000b800000 */
[----:B------:R-:W3:Y:S01]  /*1990*/  LDCU.128 UR16, c[0x0][0x480] ;  /* 0x00009000ff1077ac */ /* 0x000ee20008000c00 */
[----:B------:R-:W4:Y:S01]  /*19a0*/  LDCU.64 UR20, c[0x0][0x490] ;  /* 0x00009200ff1477ac */ /* 0x000f220008000a00 */
[----:B------:R-:W1:Y:S01]  /*19b0*/  LDCU.64 UR12, c[0x0][0x4b0] ;  /* 0x00009600ff0c77ac */ /* 0x000e620008000a00 */
[----:B------:R-:W1:Y:S01]  /*19c0*/  LDCU.64 UR8, c[0x0][0x4d0] ;  /* 0x00009a00ff0877ac */ /* 0x000e620008000a00 */
[----:B------:R-:W1:Y:S01]  /*19d0*/  LDCU UR43, c[0x0][0x390] ;  /* 0x00007200ff2b77ac */ /* 0x000e620008000800 */
[----:B---3--:R-:W-:Y:S02]  /*19e0*/  UIMAD.WIDE.U32 UR4, UR35, UR17, URZ ;  /* 0x00000011230472a5 */ /* 0x008fe4000f8e00ff */
[----:B------:R-:W-:Y:S01]  /*19f0*/  UISETP.NE.AND UP0, UPT, UR16, 0x1, UPT ;  /* 0x000000011000788c */ /* 0x000fe2000bf05270 */
[----:B------:R-:W3:Y:S04]  /*1a00*/  LDCU UR44, c[0x0][0x38c] ;  /* 0x00007180ff2c77ac */ /* 0x000ee80008000800 */
[----:B------:R-:W-:Y:S01]  /*1a10*/  UMOV UR4, UR5 ;  /* 0x0000000500047c82 */ /* 0x000fe20008000000 */
[----:B------:R-:W1:Y:S01]  /*1a20*/  LDCU.64 UR14, c[0x0][0x4b8] ;  /* 0x00009700ff0e77ac */ /* 0x000e620008000a00 */
[----:B------:R-:W-:-:S02]  /*1a30*/  USHF.R.U32.HI UR6, URZ, UR18, UR4 ;  /* 0x00000012ff067299 */ /* 0x000fc40008011604 */
[----:B------:R-:W-:Y:S02]  /*1a40*/  UIADD3 UR34, UPT, UPT, UR49, UR27, URZ ;  /* 0x0000001b31227290 */ /* 0x000fe4000fffe0ff */
[----:B------:R-:W-:Y:S02]  /*1a50*/  USEL UR6, UR35, UR6, !UP0 ;  /* 0x0000000623067287 */ /* 0x000fe4000c000000 */
[----:B------:R-:W-:Y:S02]  /*1a60*/  UISETP.NE.AND UP0, UPT, UR19, 0x1, UPT ;  /* 0x000000011300788c */ /* 0x000fe4000bf05270 */
[----:B----4-:R-:W-:Y:S02]  /*1a70*/  UIMAD.WIDE.U32 UR4, UR6, UR20, URZ ;  /* 0x00000014060472a5 */ /* 0x010fe4000f8e00ff */
[----:B------:R-:W-:Y:S01]  /*1a80*/  UIADD3 UR7, UPT, UPT, -UR6, URZ, URZ ;  /* 0x000000ff06077290 */ /* 0x000fe2000fffe1ff */
[----:B------:R-:W-:-:S03]  /*1a90*/  UMOV UR24, URZ ;  /* 0x000000ff00187c82 */ /* 0x000fc60008000000 */
[----:B------:R-:W-:Y:S01]  /*1aa0*/  UIMAD UR7, UR16, UR7, UR35 ;  /* 0x00000007100772a4 */ /* 0x000fe2000f8e0223 */
[----:B------:R-:W-:Y:S02]  /*1ab0*/  UMOV UR4, UR5 ;  /* 0x0000000500047c82 */ /* 0x000fe40008000000 */
[----:B------:R-:W-:Y:S02]  /*1ac0*/  USHF.R.U32.HI UR21, URZ, UR21, UR4 ;  /* 0x00000015ff157299 */ /* 0x000fe40008011604 */
[----:B------:R-:W4:Y:S02]  /*1ad0*/  LDCU.64 UR4, c[0x0][0x4d8] ;  /* 0x00009b00ff0477ac */ /* 0x000f240008000a00 */
[----:B------:R-:W-:-:S04]  /*1ae0*/  USEL UR21, UR6, UR21, !UP0 ;  /* 0x0000001506157287 */ /* 0x000fc8000c000000 */
[----:B------:R-:W-:-:S04]  /*1af0*/  UIADD3 UR20, UPT, UPT, -UR21, URZ, URZ ;  /* 0x000000ff15147290 */ /* 0x000fc8000fffe1ff */
[----:B------:R-:W-:Y:S02]  /*1b00*/  UIMAD UR20, UR19, UR20, UR6 ;  /* 0x00000014131472a4 */ /* 0x000fe4000f8e0206 */
[----:B-1----:R-:W-:Y:S02]  /*1b10*/  UIMAD UR19, UR7, UR12, UR8 ;  /* 0x0000000c071372a4 */ /* 0x002fe4000f8e0208 */
[----:B------:R-:W-:Y:S01]  /*1b20*/  UIMAD UR20, UR20, UR13, UR9 ;  /* 0x0000000d141472a4 */ /* 0x000fe2000f8e0209 */
[----:B------:R-:W-:Y:S01]  /*1b30*/  UMOV UR6, UR26 ;  /* 0x0000001a00067c82 */ /* 0x000fe20008000000 */
[----:B------:R-:W-:Y:S01]  /*1b40*/  UMOV UR12, URZ ;  /* 0x000000ff000c7c82 */ /* 0x000fe20008000000 */
[----:B---3--:R-:W-:-:S09]  /*1b50*/  UMOV UR13, URZ ;  /* 0x000000ff000d7c82 */ /* 0x008fd20008000000 */
.L_x_29:
[----:B------:R-:W-:Y:S01]  /*1b60*/  @!P3 MOV R3, 0xa000 ;  /* 0x0000a0000003b802 */ /* 0x000fe20000000f00 */
[----:B------:R-:W-:Y:S01]  /*1b70*/  ULEA UR17, UR6, UR25, 0x3 ;  /* 0x0000001906117291 */ /* 0x000fe2000f8e18ff */
[----:B-12---:R-:W-:Y:S11]  /*1b80*/  @P0 BRA `(.L_x_24) ;  /* 0x0000000000100947 */ /* 0x006ff60003800000 */
[----:B------:R-:W-:Y:S04]  /*1b90*/  MOV R0, UR23 ;  /* 0x0000001700007c02 */ /* 0x000fe80008000f00 */
[----:B------:R-:W-:Y:S04]  /*1ba0*/  SHF.L.U32 R5, R0, 0x1f, RZ ;  /* 0x0000001f00057819 */ /* 0x000fe800000006ff */
[----:B------:R-:W1:Y:S02]  /*1bb0*/  SYNCS.PHASECHK.TRANS64.TRYWAIT P0, [UR17+0x50], R5 ;  /* 0x00005005ff0075a7 */ /* 0x000e640008001111 */
[----:B-1----:R-:W-:Y:S05]  /*1bc0*/  @!P0 BRA `(.L_x_25) ;  /* 0x0000006c00348947 */ /* 0x002fea0003800000 */
.L_x_24:
[----:B------:R2:W-:Y:S01]  /*1bd0*/  @!P3 SYNCS.ARRIVE.TRANS64 RZ, [UR17], R3 ;  /* 0x00000003ffffb9a7 */ /* 0x0005e20008000011 */
[----:B------:R-:W-:Y:S04]  /*1be0*/  ULOP3.LUT UR7, UR33, 0x2, URZ, 0xfc, !UPT ;  /* 0x0000000221077892 */ /* 0x000fe8000f8efcff */
[----:B------:R-:W-:Y:S09]  /*1bf0*/  UISETP.NE.AND UP0, UPT, UR7, 0x2, UPT ;  /* 0x000000020700788c */ /* 0x000ff2000bf05270 */
[----:B------:R-:W-:Y:S05]  /*1c00*/  BRA.U UP0, `(.L_x_26) ;  /* 0x0000000100047547 */ /* 0x000fea000b800000 */
[----:B----4-:R-:W-:Y:S05]  /*1c10*/  BPT.TRAP 0x1 ;  /* 0x000000040000795c */ /* 0x010fea0000300000 */
.L_x_26:
[----:B------:R-:W-:Y:S04]  /*1c20*/  BSSY.RECONVERGENT B0, `(.L_x_27) ;  /* 0x0000003000007945 */ /* 0x000fe80003800200 */
[----:B------:R-:W-:Y:S05]  /*1c30*/  @P2 BRA `(.L_x_28) ;  /* 0x0000000000042947 */ /* 0x000fea0003800000 */
[----:B----4-:R-:W-:Y:S05]  /*1c40*/  BPT.TRAP 0x1 ;  /* 0x000000040000795c */ /* 0x010fea0000300000 */
.L_x_28:
[----:B----4-:R-:W-:Y:S05]  /*1c50*/  BSYNC.RECONVERGENT B0 ;  /* 0x0000000000007941 */ /* 0x010fea0003800200 */
.L_x_27:
[----:B------:R-:W-:Y:S02]  /*1c60*/  UIADD3 UR7, UPT, UPT, UR6, 0x1, URZ ;  /* 0x0000000106077890 */ /* 0x000fe4000fffe0ff */
[----:B------:R-:W-:Y:S02]  /*1c70*/  ULEA UR16, UR6, UR25, 0xe ;  /* 0x0000001906107291 */ /* 0x000fe4000f8e70ff */
[----:B------:R-:W-:Y:S02]  /*1c80*/  UISETP.NE.AND UP0, UPT, UR7, 0xa, UPT ;  /* 0x0000000a0700788c */ /* 0x000fe4000bf05270 */
[----:B------:R-:W-:Y:S02]  /*1c90*/  UIADD3 UR30, UP1, UPT, UR36, 0x80, URZ ;  /* 0x00000080241e7890 */ /* 0x000fe4000ff3e0ff */
[----:B------:R-:W-:Y:S02]  /*1ca0*/  USEL UR8, URZ, 0x1, UP0 ;  /* 0x00000001ff087887 */ /* 0x000fe40008000000 */
[----:B------:R-:W-:Y:S02]  /*1cb0*/  USEL UR26, UR7, URZ, UP0 ;  /* 0x000000ff071a7287 */ /* 0x000fe40008000000 */
[----:B------:R-:W-:Y:S02]  /*1cc0*/  ULOP3.LUT UR23, UR23, UR8, URZ, 0x3c, !UPT ;  /* 0x0000000817177292 */ /* 0x000fe4000f8e3cff */
[----:B------:R-:W-:Y:S02]  /*1cd0*/  ULEA UR7, UR26, UR25, 0x3 ;  /* 0x000000191a077291 */ /* 0x000fe4000f8e18ff */
[----:B------:R-:W-:Y:S02]  /*1ce0*/  ULEA UR8, UR6, UR25, 0xc ;  /* 0x0000001906087291 */ /* 0x000fe4000f8e60ff */
[----:B------:R-:W-:Y:S01]  /*1cf0*/  ULOP3.LUT UR17, UR17, 0xfefffff8, URZ, 0xc0, !UPT ;  /* 0xfefffff811117892 */ /* 0x000fe2000f8ec0ff */
[----:B-1----:R-:W-:Y:S01]  /*1d00*/  MOV R0, UR23 ;  /* 0x0000001700007c02 */ /* 0x002fe20008000f00 */
[----:B------:R-:W-:Y:S02]  /*1d10*/  USHF.L.U32 UR18, UR24, 0x6, URZ ;  /* 0x0000000618127899 */ /* 0x000fe400080006ff */
[----:B------:R-:W-:Y:S01]  /*1d20*/  UIADD3.X UR31, UPT, UPT, URZ, UR37, URZ, UP1, !UPT ;  /* 0x00000025ff1f7290 */ /* 0x000fe20008ffe4ff */
[----:B--2---:R-:W-:Y:S01]  /*1d30*/  SHF.L.U32 R3, R0, 0x1f, RZ ;  /* 0x0000001f00037819 */ /* 0x004fe200000006ff */
[----:B------:R-:W-:Y:S02]  /*1d40*/  UIADD3 UR16, UPT, UPT, UR16, 0x6400, URZ ;  /* 0x0000640010107890 */ /* 0x000fe4000fffe0ff */
[----:B------:R-:W-:Y:S01]  /*1d50*/  UIADD3 UR28, UP0, UPT, UR36, 0x180, URZ ;  /* 0x00000180241c7890 */ /* 0x000fe2000ff1e0ff */
[----:B------:R3:W1:Y:S01]  /*1d60*/  SYNCS.PHASECHK.TRANS64.TRYWAIT P0, [UR7+0x50], R3 ;  /* 0x00005003ff0075a7 */ /* 0x0006620008001107 */
[----:B------:R-:W-:Y:S02]  /*1d70*/  UIMAD UR7, UR12, UR14, UR4 ;  /* 0x0000000e0c0772a4 */ /* 0x000fe4000f8e0204 */
[----:B------:R-:W-:Y:S02]  /*1d80*/  UIMAD UR6, UR13, UR15, UR5 ;  /* 0x0000000f0d0672a4 */ /* 0x000fe4000f8e0205 */
[----:B------:R-:W-:Y:S02]  /*1d90*/  UIADD3.X UR29, UPT, UPT, URZ, UR37, URZ, UP0, !UPT ;  /* 0x00000025ff1d7290 */ /* 0x000fe400087fe4ff */
[----:B------:R-:W-:Y:S02]  /*1da0*/  UPRMT UR6, UR7, 0x40, UR6 ;  /* 0x0000004007067896 */ /* 0x000fe40008000006 */
[----:B------:R-:W-:Y:S02]  /*1db0*/  UIADD3 UR8, UPT, UPT, UR8, 0x2e400, URZ ;  /* 0x0002e40008087890 */ /* 0x000fe4000fffe0ff */
[----:B------:R-:W-:Y:S02]  /*1dc0*/  UPRMT UR6, UR6, 0x5410, URZ ;  /* 0x0000541006067896 */ /* 0x000fe400080000ff */
[----:B------:R-:W-:Y:S02]  /*1dd0*/  UIADD3 UR32, UPT, UPT, UR12, 0x1, URZ ;  /* 0x000000010c207890 */ /* 0x000fe4000fffe0ff */
[----:B------:R-:W-:Y:S02]  /*1de0*/  UIADD3 UR22, UPT, UPT, UR13, 0x1, URZ ;  /* 0x000000010d167890 */ /* 0x000fe4000fffe0ff */
[----:B------:R-:W-:Y:S02]  /*1df0*/  UISETP.NE.AND UP2, UPT, UR32, UR44, UPT ;  /* 0x0000002c2000728c */ /* 0x000fe4000bf45270 */
[----:B------:R-:W-:Y:S02]  /*1e00*/  UIADD3 UR27, UPT, UPT, UR27, 0x1, URZ ;  /* 0x000000011b1b7890 */ /* 0x000fe4000fffe0ff */
[----:B------:R-:W-:Y:S01]  /*1e10*/  UIADD3 UR7, UPT, UPT, UR24, 0x1, URZ ;  /* 0x0000000118077890 */ /* 0x000fe2000fffe0ff */
[----:B------:R-:W-:Y:S01]  /*1e20*/  UMOV UR40, 0x0 ;  /* 0x0000000000287882 */ /* 0x000fe20000000000 */
[----:B------:R-:W-:Y:S01]  /*1e30*/  UMOV UR41, 0x10000000 ;  /* 0x1000000000297882 */ /* 0x000fe20000000000 */
[----:B------:R-:W-:Y:S01]  /*1e40*/  UMOV UR9, UR17 ;  /* 0x0000001100097c82 */ /* 0x000fe20008000000 */
[----:B------:R2:W-:Y:S01]  /*1e50*/  UTMALDG.4D.IM2COL.2CTA [UR16], [UR30], UR6, desc[UR40] ;  /* 0x000028101e0073b4 */ /* 0x0005e20008259006 */
[----:B------:R-:W-:Y:S02]  /*1e60*/  UMOV UR11, UR18 ;  /* 0x00000012000b7c82 */ /* 0x000fe40008000000 */
[----:B------:R-:W-:Y:S04]  /*1e70*/  @UP2 UIADD3 UR22, UPT, UPT, UR13, URZ, URZ ;  /* 0x000000ff0d162290 */ /* 0x000fe8000fffe0ff */
[----:B------:R-:W-:Y:S01]  /*1e80*/  UISETP.NE.AND UP0, UPT, UR22, UR43, UPT ;  /* 0x0000002b1600728c */ /* 0x000fe2000bf05270 */
[----:B------:R4:W-:Y:S10]  /*1e90*/  UTMALDG.4D.2CTA [UR8], [UR28], desc[UR40] ;  /* 0x000028081c0075b4 */ /* 0x0009f40008219000 */
[----:B------:R-:W-:Y:S07]  /*1ea0*/  @UP0 UIADD3 UR7, UPT, UPT, UR24, URZ, URZ ;  /* 0x000000ff18070290 */ /* 0x000fee000fffe0ff */
[----:B------:R-:W-:Y:S01]  /*1eb0*/  UMOV UR24, UR7 ;  /* 0x0000000700187c82 */ /* 0x000fe20008000000 */
[----:B--2---:R-:W-:Y:S01]  /*1ec0*/  UMOV UR6, UR26 ;  /* 0x0000001a00067c82 */ /* 0x004fe20008000000 */
[----:B----4-:R-:W-:Y:S02]  /*1ed0*/  USEL UR13, UR22, URZ, UP0 ;  /* 0x000000ff160d7287 */ /* 0x010fe40008000000 */
[----:B------:R-:W-:Y:S02]  /*1ee0*/  UISETP.NE.AND UP0, UPT, UR27, UR34, UPT ;  /* 0x000000221b00728c */ /* 0x000fe4000bf05270 */
[----:B------:R-:W-:Y:S07]  /*1ef0*/  USEL UR12, UR32, URZ, UP2 ;  /* 0x000000ff200c7287 */ /* 0x000fee0009000000 */
[----:B---3--:R-:W-:Y:S05]  /*1f00*/  BRA.U UP0, `(.L_x_29) ;  /* 0xfffffffd00147547 */ /* 0x008fea000b83ffff */
.L_x_23:
[----:B------:R-:W-:Y:S01]  /*1f10*/  ULEA UR4, UR26, UR25, 0x3 ;  /* 0x000000191a047291 */ /* 0x000fe2000f8e18ff */
[----:B-1----:R-:W-:Y:S01]  /*1f20*/  MOV R0, UR23 ;  /* 0x0000001700007c02 */ /* 0x002fe20008000f00 */
[----:B------:R-:W-:Y:S01]  /*1f30*/  @!P1 SYNCS.ARRIVE.TRANS64.A1T0 RZ, [UR25+0xd8], RZ ;  /* 0x0000d8ffffff99a7 */ /* 0x000fe20008100019 */
[----:B------:R-:W-:Y:S02]  /*1f40*/  UISETP.GE.AND UP0, UPT, UR45, 0x1, UPT ;  /* 0x000000012d00788c */ /* 0x000fe4000bf06270 */
[----:B------:R-:W-:-:S04]  /*1f50*/  SHF.L.U32 R0, R0, 0x1f, RZ ;  /* 0x0000001f00007819 */ /* 0x000fc800000006ff */
[----:B--2---:R1:W2:Y:S03]  /*1f60*/  SYNCS.PHASECHK.TRANS64.TRYWAIT P0, [UR4+0x50], R0 ;  /* 0x00005000ff0075a7 */ /* 0x0042a60008001104 */
[----:B------:R-:W-:Y:S05]  /*1f70*/  BRA.U !UP0, `(.L_x_30) ;  /* 0x00000005085c7547 */ /* 0x000fea000b800000 */
        /* <DEDUP_REMOVED lines=16> */
[----:B------:R-:W-:-:S03]  /*2080*/  UMOV UR32, UR45 ;  /* 0x0000002d00207c82 */ /* 0x000fc60008000000 */
        /* <DEDUP_REMOVED lines=9> */
[----:B---3--:R-:W-:-:S11]  /*2120*/  UMOV UR6, UR26 ;  /* 0x0000001a00067c82 */ /* 0x008fd60008000000 */
.L_x_36:
[----:B------:R-:W-:Y:S01]  /*2130*/  @!P3 MOV R3, 0xa000 ;  /* 0x0000a0000003b802 */ /* 0x000fe20000000f00 */
[----:B------:R-:W-:Y:S01]  /*2140*/  ULEA UR17, UR6, UR25, 0x3 ;  /* 0x0000001906117291 */ /* 0x000fe2000f8e18ff */
[----:B-12---:R-:W-:Y:S11]  /*2150*/  @P0 BRA `(.L_x_31) ;  /* 0x0000000000100947 */ /* 0x006ff60003800000 */
[----:B------:R-:W-:Y:S04]  /*2160*/  MOV R0, UR23 ;  /* 0x0000001700007c02 */ /* 0x000fe80008000f00 */
[----:B------:R-:W-:Y:S04]  /*2170*/  SHF.L.U32 R5, R0, 0x1f, RZ ;  /* 0x0000001f00057819 */ /* 0x000fe800000006ff */
[----:B------:R-:W1:Y:S02]  /*2180*/  SYNCS.PHASECHK.TRANS64.TRYWAIT P0, [UR17+0x50], R5 ;  /* 0x00005005ff0075a7 */ /* 0x000e640008001111 */
[----:B-1----:R-:W-:Y:S05]  /*2190*/  @!P0 BRA `(.L_x_32) ;  /* 0x0000006400d88947 */ /* 0x002fea0003800000 */
.L_x_31:
[----:B------:R2:W-:Y:S01]  /*21a0*/  @!P3 SYNCS.ARRIVE.TRANS64 RZ, [UR17], R3 ;  /* 0x00000003ffffb9a7 */ /* 0x0005e20008000011 */
[----:B------:R-:W-:Y:S04]  /*21b0*/  ULOP3.LUT UR7, UR33, 0x2, URZ, 0xfc, !UPT ;  /* 0x0000000221077892 */ /* 0x000fe8000f8efcff */
[----:B------:R-:W-:Y:S09]  /*21c0*/  UISETP.NE.AND UP0, UPT, UR7, 0x2, UPT ;  /* 0x000000020700788c */ /* 0x000ff2000bf05270 */
[----:B------:R-:W-:Y:S05]  /*21d0*/  BRA.U UP0, `(.L_x_33) ;  /* 0x0000000100047547 */ /* 0x000fea000b800000 */
[----:B----4-:R-:W-:Y:S05]  /*21e0*/  BPT.TRAP 0x1 ;  /* 0x000000040000795c */ /* 0x010fea0000300000 */
.L_x_33:
[----:B------:R-:W-:Y:S04]  /*21f0*/  BSSY.RECONVERGENT B0, `(.L_x_34) ;  /* 0x0000003000007945 */ /* 0x000fe80003800200 */
[----:B------:R-:W-:Y:S05]  /*2200*/  @P2 BRA `(.L_x_35) ;  /* 0x0000000000042947 */ /* 0x000fea0003800000 */
[----:B----4-:R-:W-:Y:S05]  /*2210*/  BPT.TRAP 0x1 ;  /* 0x000000040000795c */ /* 0x010fea0000300000 */
.L_x_35:
[----:B----4-:R-:W-:Y:S05]  /*2220*/  BSYNC.RECONVERGENT B0 ;  /* 0x0000000000007941 */ /* 0x010fea0003800200 */
.L_x_34:
        /* <DEDUP_REMOVED lines=26> */
[----:B------:R-:W-:Y:S01]  /*23d0*/  UIADD3 UR7, UPT, UPT, UR24, 0x1, URZ ;  /* 0x0000000118077890 */ /* 0x000fe2000fffe0ff */
[----:B------:R-:W-:Y:S01]  /*23e0*/  UMOV UR40, 0x0 ;  /* 0x0000000000287882 */ /* 0x000fe20000000000 */
[----:B------:R-:W-:Y:S01]  /*23f0*/  UMOV UR41, 0x10000000 ;  /* 0x1000000000297882 */ /* 0x000fe20000000000 */
[----:B------:R-:W-:Y:S01]  /*2400*/  UMOV UR9, UR17 ;  /* 0x0000001100097c82 */ /* 0x000fe20008000000 */
[----:B------:R2:W-:Y:S01]  /*2410*/  UTMALDG.4D.IM2COL.2CTA [UR16], [UR30], UR6, desc[UR40] ;  /* 0x000028101e0073b4 */ /* 0x0005e20008259006 */
[----:B------:R-:W-:Y:S04]  /*2420*/  UMOV UR11, UR18 ;  /* 0x00000012000b7c82 */ /* 0x000fe80008000000 */
[----:B------:R-:W-:Y:S04]  /*2430*/  @UP2 UIADD3 UR22, UPT, UPT, UR13, URZ, URZ ;  /* 0x000000ff0d162290 */ /* 0x000fe8000fffe0ff */
[----:B------:R-:W-:Y:S01]  /*2440*/  UISETP.NE.AND UP0, UPT, UR22, UR43, UPT ;  /* 0x0000002b1600728c */ /* 0x000fe2000bf05270 */
[----:B------:R4:W-:Y:S10]  /*2450*/  UTMALDG.4D.2CTA [UR8], [UR28], desc[UR40] ;  /* 0x000028081c0075b4 */ /* 0x0009f40008219000 */
[----:B------:R-:W-:Y:S07]  /*2460*/  @UP0 UIADD3 UR7, UPT, UPT, UR24, URZ, URZ ;  /* 0x000000ff18070290 */ /* 0x000fee000fffe0ff */
[----:B------:R-:W-:Y:S01]  /*2470*/  UMOV UR24, UR7 ;  /* 0x0000000700187c82 */ /* 0x000fe20008000000 */
[----:B--2---:R-:W-:Y:S02]  /*2480*/  UIADD3 UR6, UPT, UPT, UR32, -0x1, URZ ;  /* 0xffffffff20067890 */ /* 0x004fe4000fffe0ff */
[----:B----4-:R-:W-:Y:S02]  /*2490*/  USEL UR13, UR22, URZ, UP0 ;  /* 0x000000ff160d7287 */ /* 0x010fe40008000000 */
[----:B------:R-:W-:Y:S02]  /*24a0*/  UISETP.GT.U32.AND UP0, UPT, UR32, 0x1, UPT ;  /* 0x000000012000788c */ /* 0x000fe4000bf04070 */
[----:B------:R-:W-:Y:S01]  /*24b0*/  USEL UR12, UR27, URZ, UP2 ;  /* 0x000000ff1b0c7287 */ /* 0x000fe20009000000 */
[----:B------:R-:W-:Y:S01]  /*24c0*/  UMOV UR32, UR6 ;  /* 0x0000000600207c82 */ /* 0x000fe20008000000 */
[----:B------:R-:W-:Y:S05]  /*24d0*/  UMOV UR6, UR26 ;  /* 0x0000001a00067c82 */ /* 0x000fea0008000000 */
[----:B---3--:R-:W-:Y:S05]  /*24e0*/  BRA.U UP0, `(.L_x_36) ;  /* 0xfffffffd00107547 */ /* 0x008fea000b83ffff */
.L_x_30:
[----:B------:R-:W-:Y:S01]  /*24f0*/  SHF.L.U32 R3, R2, 0x1f, RZ ;  /* 0x0000001f02037819 */ /* 0x000fe200000006ff */
[----:B------:R-:W-:-:S03]  /*2500*/  NOP ;  /* 0x0000000000007918 */ /* 0x000fc60000000000 */
[----:B-12---:R-:W1:Y:S02]  /*2510*/  SYNCS.PHASECHK.TRANS64.TRYWAIT P0, [UR25+0xe0], R3 ;  /* 0x0000e003ff0075a7 */ /* 0x006e640008001119 */
[----:B-1----:R-:W-:Y:S05]  /*2520*/  @!P0 BRA `(.L_x_37) ;  /* 0x00000064000c8947 */ /* 0x002fea0003800000 */
.L_x_136:
[----:B------:R-:W2:Y:S01]  /*2530*/  LDS.128 R4, [UR25+0x120] ;  /* 0x00012019ff047984 */ /* 0x000ea20008000c00 */
[----:B------:R-:W-:Y:S02]  /*2540*/  UIADD3 UR4, UPT, UPT, UR25, 0xe8, URZ ;  /* 0x000000e819047890 */ /* 0x000fe4000fffe0ff */
[----:B------:R-:W-:Y:S01]  /*2550*/  UISETP.GE.AND UP0, UPT, UR39, 0x1, UPT ;  /* 0x000000012700788c */ /* 0x000fe2000bf06270 */
[----:B------:R-:W-:Y:S01]  /*2560*/  @!PT LDS RZ, [RZ] ;  /* 0x00000000fffff984 */ /* 0x000fe20000000800 */
[----:B------:R-:W-:Y:S01]  /*2570*/  @!PT LDS RZ, [RZ] ;  /* 0x00000000fffff984 */ /* 0x000fe20000000800 */
[----:B------:R-:W-:Y:S01]  /*2580*/  @!PT LDS RZ, [RZ] ;  /* 0x00000000fffff984 */ /* 0x000fe20000000800 */
[----:B------:R-:W-:Y:S01]  /*2590*/  @!PT LDS RZ, [RZ] ;  /* 0x00000000fffff984 */ /* 0x000fe20000000800 */
[----:B------:R3:W-:Y:S06]  /*25a0*/  MEMBAR.ALL.CTA ;  /* 0x0000000000007992 */ /* 0x0007ec0000008000 */
[----:B---3--:R-:W3:Y:S01]  /*25b0*/  FENCE.VIEW.ASYNC.S ;  /* 0x00000000000073c6 */ /* 0x008ee20000000000 */
[----:B------:R-:W-:-:S09]  /*25c0*/  UPRMT UR4, URZ, 0x654, UR4 ;  /* 0x00000654ff047896 */ /* 0x000fd20008000004 */
[----:B---3--:R-:W-:Y:S01]  /*25d0*/  SYNCS.ARRIVE.TRANS64.RED.A1T0 RZ, [UR4], RZ ;  /* 0x000000ffffff79a7 */ /* 0x008fe20008100404 */
[----:B--2---:R-:W-:-:S13]  /*25e0*/  LOP3.LUT P0, RZ, R6, 0x1, RZ, 0xc0, !PT ;  /* 0x0000000106ff7812 */ /* 0x004fda000780c0ff */
[----:B------:R-:W-:Y:S01]  /*25f0*/  VOTEU.ANY UP1, P0 ;  /* 0x0000000000ff7886 */ /* 0x000fe20000020100 */
[----:B------:R-:W-:-:S13]  /*2600*/  PLOP3.LUT P0, PT, PT, PT, UP1, 0x80, 0x8 ;  /* 0x000000000008781c */ /* 0x000fda0003f0f018 */
[----:B-1----:R-:W-:Y:S02]  /*2610*/  @P0 MOV R0, R4 ;  /* 0x0000000400000202 */ /* 0x002fe40000000f00 */
[----:B------:R-:W-:Y:S02]  /*2620*/  @P0 LOP3.LUT R4, R5, 0xffff, RZ, 0xc0, !PT ;  /* 0x0000ffff05040812 */ /* 0x000fe400078ec0ff */
[----:B------:R-:W-:Y:S02]  /*2630*/  @P0 R2UR UR6, R0 ;  /* 0x00000000000602ca */ /* 0x000fe400000e0000 */
[----:B------:R-:W-:-:S11]  /*2640*/  @P0 R2UR UR5, R4 ;  /* 0x00000000040502ca */ /* 0x000fd600000e0000 */
[----:B------:R-:W-:Y:S02]  /*2650*/  @UP1 UMOV UR42, UR6 ;  /* 0x00000006002a1c82 */ /* 0x000fe40008000000 */
[----:B------:R-:W-:Y:S01]  /*2660*/  @UP1 UMOV UR38, UR5 ;  /* 0x0000000500261c82 */ /* 0x000fe20008000000 */
[----:B------:R-:W-:Y:S05]  /*2670*/  BRA.U !UP0, `(.L_x_38) ;  /* 0x0000000108d47547 */ /* 0x000fea000b800000 */
[----:B------:R-:W1:Y:S01]  /*2680*/  LDCU.128 UR16, c[0x0][0xb10] ;  /* 0x00016200ff1077ac */ /* 0x000e620008000c00 */
[----:B------:R-:W2:Y:S01]  /*2690*/  LDCU UR21, c[0x0][0xb20] ;  /* 0x00016400ff1577ac */ /* 0x000ea20008000800 */
[----:B------:R-:W3:Y:S01]  /*26a0*/  LDCU UR20, c[0x0][0xb0c] ;  /* 0x00016180ff1477ac */ /* 0x000ee20008000800 */
[----:B------:R-:W4:Y:S01]  /*26b0*/  LDCU.64 UR8, c[0x0][0xb28] ;  /* 0x00016500ff0877ac */ /* 0x000f220008000a00 */
[----:B------:R-:W-:Y:S02]  /*26c0*/  UISETP.NE.AND UP3, UPT, UR39, 0x1, UPT ;  /* 0x000000012700788c */ /* 0x000fe4000bf65270 */
[----:B-1----:R-:W-:Y:S02]  /*26d0*/  UIMAD.WIDE.U32 UR4, UR46, UR19, URZ ;  /* 0x000000132e0472a5 */ /* 0x002fe4000f8e00ff */
[----:B------:R-:W-:Y:S02]  /*26e0*/  UIMAD.WIDE.U32 UR6, UR47, UR16, URZ ;  /* 0x000000102f0672a5 */ /* 0x000fe4000f8e00ff */
[----:B------:R-:W-:-:S02]  /*26f0*/  UISETP.NE.AND UP0, UPT, UR18, 0x1, UPT ;  /* 0x000000011200788c */ /* 0x000fc4000bf05270 */
[----:B------:R-:W-:Y:S01]  /*2700*/  UIMAD.WIDE.U32 UR14, UR38, UR19, URZ ;  /* 0x00000013260e72a5 */ /* 0x000fe2000f8e00ff */
[----:B------:R-:W-:Y:S01]  /*2710*/  UMOV UR4, UR5 ;  /* 0x0000000500047c82 */ /* 0x000fe20008000000 */
[----:B---3--:R-:W-:Y:S02]  /*2720*/  UISETP.NE.AND UP2, UPT, UR20, 0x1, UPT ;  /* 0x000000011400788c */ /* 0x008fe4000bf45270 */
[----:B--2---:R-:W-:Y:S02]  /*2730*/  USHF.R.U32.HI UR5, URZ, UR21, UR4 ;  /* 0x00000015ff057299 */ /* 0x004fe40008011604 */
[----:B------:R-:W-:Y:S01]  /*2740*/  UIMAD.WIDE.U32 UR12, UR42, UR16, URZ ;  /* 0x000000102a0c72a5 */ /* 0x000fe2000f8e00ff */
[----:B------:R-:W-:Y:S01]  /*2750*/  UMOV UR4, UR7 ;  /* 0x0000000700047c82 */ /* 0x000fe20008000000 */
[----:B------:R-:W-:Y:S02]  /*2760*/  USEL UR5, UR46, UR5, !UP0 ;  /* 0x000000052e057287 */ /* 0x000fe4000c000000 */
[----:B------:R-:W-:-:S02]  /*2770*/  USHF.R.U32.HI UR4, URZ, UR17, UR4 ;  /* 0x00000011ff047299 */ /* 0x000fc40008011604 */
[----:B----4-:R-:W-:Y:S02]  /*2780*/  UIMAD.WIDE.U32 UR10, UR5, UR8, URZ ;  /* 0x00000008050a72a5 */ /* 0x010fe4000f8e00ff */
[----:B------:R-:W-:Y:S01]  /*2790*/  USEL UR6, UR47, UR4, !UP2 ;  /* 0x000000042f067287 */ /* 0x000fe2000d000000 */
[----:B------:R-:W-:Y:S02]  /*27a0*/  UMOV UR12, UR13 ;  /* 0x0000000d000c7c82 */ /* 0x000fe40008000000 */
[----:B------:R-:W-:Y:S01]  /*27b0*/  UMOV UR4, UR15 ;  /* 0x0000000f00047c82 */ /* 0x000fe20008000000 */
[----:B------:R-:W-:Y:S01]  /*27c0*/  UIMAD.WIDE.U32 UR14, UR6, UR8, URZ ;  /* 0x00000008060e72a5 */ /* 0x000fe2000f8e00ff */
[----:B------:R-:W-:Y:S01]  /*27d0*/  UMOV UR10, UR11 ;  /* 0x0000000b000a7c82 */ /* 0x000fe20008000000 */
[----:B------:R-:W-:Y:S02]  /*27e0*/  USHF.R.U32.HI UR4, URZ, UR21, UR4 ;  /* 0x00000015ff047299 */ /* 0x000fe40008011604 */
[----:B------:R-:W-:-:S03]  /*27f0*/  @UP3 USHF.R.U32.HI UR5, URZ, UR9, UR10 ;  /* 0x00000009ff053299 */ /* 0x000fc6000801160a */
[----:B------:R-:W-:Y:S01]  /*2800*/  UMOV UR14, UR15 ;  /* 0x0000000f000e7c82 */ /* 0x000fe20008000000 */
[----:B------:R-:W-:Y:S02]  /*2810*/  USHF.R.U32.HI UR17, URZ, UR17, UR12 ;  /* 0x00000011ff117299 */ /* 0x000fe4000801160c */
[----:B------:R-:W-:Y:S02]  /*2820*/  USEL UR4, UR38, UR4, !UP0 ;  /* 0x0000000426047287 */ /* 0x000fe4000c000000 */
[----:B------:R-:W-:Y:S02]  /*2830*/  @UP3 USHF.R.U32.HI UR6, URZ, UR9, UR14 ;  /* 0x00000009ff063299 */ /* 0x000fe4000801160e */
[----:B------:R-:W-:Y:S02]  /*2840*/  UIMAD UR7, UR39, UR5, URZ ;  /* 0x00000005270772a4 */ /* 0x000fe4000f8e02ff */
[----:B------:R-:W-:Y:S02]  /*2850*/  USEL UR5, UR42, UR17, !UP2 ;  /* 0x000000112a057287 */ /* 0x000fe4000d000000 */
[----:B------:R-:W-:-:S02]  /*2860*/  UIMAD UR10, UR39, UR6, URZ ;  /* 0x00000006270a72a4 */ /* 0x000fc4000f8e02ff */
[----:B------:R-:W-:Y:S02]  /*2870*/  UISETP.GE.AND UP0, UPT, UR4, UR7, UPT ;  /* 0x000000070400728c */ /* 0x000fe4000bf06270 */
[----:B------:R-:W-:Y:S02]  /*2880*/  UIMAD.WIDE.U32 UR12, UR4, UR8, URZ ;  /* 0x00000008040c72a5 */ /* 0x000fe4000f8e00ff */
[----:B------:R-:W-:Y:S02]  /*2890*/  UISETP.GE.OR UP0, UPT, UR5, UR10, UP0 ;  /* 0x0000000a0500728c */ /* 0x000fe40008706670 */
[----:B------:R-:W-:Y:S02]  /*28a0*/  UIMAD.WIDE.U32 UR10, UR5, UR8, URZ ;  /* 0x00000008050a72a5 */ /* 0x000fe4000f8e00ff */
[----:B------:R-:W-:Y:S01]  /*28b0*/  UIADD3 UR12, UPT, UPT, -UR4, URZ, URZ ;  /* 0x000000ff040c7290 */ /* 0x000fe2000fffe1ff */
[----:B------:R-:W-:Y:S01]  /*28c0*/  UMOV UR8, UR13 ;  /* 0x0000000d00087c82 */ /* 0x000fe20008000000 */
[----:B------:R-:W-:-:S02]  /*28d0*/  UIADD3 UR10, UPT, UPT, -UR5, URZ, URZ ;  /* 0x000000ff050a7290 */ /* 0x000fc4000fffe1ff */
[----:B------:R-:W-:-:S03]  /*28e0*/  USHF.R.U32.HI UR8, URZ, UR9, UR8 ;  /* 0x00000009ff087299 */ /* 0x000fc60008011608 */
[----:B------:R-:W-:Y:S01]  /*28f0*/  @!UP0 UMOV UR7, UR11 ;  /* 0x0000000b00078c82 */ /* 0x000fe20008000000 */
[----:B------:R-:W-:Y:S02]  /*2900*/  UIMAD UR12, UR18, UR12, UR38 ;  /* 0x0000000c120c72a4 */ /* 0x000fe4000f8e0226 */
[----:B------:R-:W-:Y:S02]  /*2910*/  USEL UR8, UR4, UR8, !UP3 ;  /* 0x0000000804087287 */ /* 0x000fe4000d800000 */
[----:B------:R-:W-:Y:S02]  /*2920*/  @!UP0 USHF.R.U32.HI UR7, URZ, UR9, UR7 ;  /* 0x00000009ff078299 */ /* 0x000fe40008011607 */
[----:B------:R-:W-:Y:S02]  /*2930*/  UIADD3 UR9, UPT, UPT, -UR8, URZ, URZ ;  /* 0x000000ff08097290 */ /* 0x000fe4000fffe1ff */
[----:B------:R-:W-:Y:S02]  /*2940*/  @!UP0 USEL UR7, UR5, UR7, !UP3 ;  /* 0x0000000705078287 */ /* 0x000fe4000d800000 */
[----:B------:R-:W-:-:S02]  /*2950*/  UIMAD UR9, UR39, UR9, UR4 ;  /* 0x00000009270972a4 */ /* 0x000fc4000f8e0204 */
[----:B------:R-:W-:Y:S02]  /*2960*/  @!UP0 UIADD3 UR8, UPT, UPT, UR8, -UR7, URZ ;  /* 0x8000000708088290 */ /* 0x000fe4000fffe0ff */
[----:B------:R-:W-:Y:S02]  /*2970*/  @!UP0 UIMAD UR7, UR9, UR6, UR7 ;  /* 0x00000006090782a4 */ /* 0x000fe4000f8e0207 */
[----:B------:R-:W-:Y:S02]  /*2980*/  @!UP0 UIMAD UR4, UR39, UR8, UR5 ;  /* 0x00000008270482a4 */ /* 0x000fe4000f8e0205 */
[----:B------:R-:W-:Y:S02]  /*2990*/  UIMAD UR6, UR20, UR10, UR42 ;  /* 0x0000000a140672a4 */ /* 0x000fe4000f8e022a */
[----:B------:R-:W-:Y:S01]  /*29a0*/  UIMAD UR38, UR4, UR18, UR12 ;  /* 0x00000012042672a4 */ /* 0x000fe2000f8e020c */
[----:B------:R-:W-:Y:S02]  /*29b0*/  @!UP0 UMOV UR5, UR7 ;  /* 0x0000000700058c82 */ /* 0x000fe40008000000 */
[----:B------:R-:W-:-:S12]  /*29c0*/  UIMAD UR42, UR5, UR20, UR6 ;  /* 0x00000014052a72a4 */ /* 0x000fd8000f8e0206 */
.L_x_38:
[----:B------:R-:W1:Y:S02]  /*29d0*/  LDCU UR4, c[0x0][0xb30] ;  /* 0x00016600ff0477ac */ /* 0x000e640008000800 */
[----:B-1----:R-:W-:-:S09]  /*29e0*/  UISETP.NE.AND UP0, UPT, UR4, 0x1, UPT ;  /* 0x000000010400788c */ /* 0x002fd2000bf05270 */
[----:B------:R-:W-:Y:S05]  /*29f0*/  BRA.U UP0, `(.L_x_39) ;  /* 0x0000000100447547 */ /* 0x000fea000b800000 */
[----:B------:R-:W1:Y:S01]  /*2a00*/  LDCU.128 UR8, c[0x0][0xb10] ;  /* 0x00016200ff0877ac */ /* 0x000e620008000c00 */
[----:B------:R-:W2:Y:S01]  /*2a10*/  LDCU UR12, c[0x0][0xb0c] ;  /* 0x00016180ff0c77ac */ /* 0x000ea20008000800 */
[----:B------:R-:W3:Y:S01]  /*2a20*/  LDCU UR13, c[0x0][0xb20] ;  /* 0x00016400ff0d77ac */ /* 0x000ee20008000800 */
[----:B-1----:R-:W-:Y:S02]  /*2a30*/  UIMAD.WIDE.U32 UR6, UR42, UR8, URZ ;  /* 0x000000082a0672a5 */ /* 0x002fe4000f8e00ff */
[----:B------:R-:W-:Y:S02]  /*2a40*/  UIMAD.WIDE.U32 UR4, UR38, UR11, URZ ;  /* 0x0000000b260472a5 */ /* 0x000fe4000f8e00ff */
[----:B--2---:R-:W-:Y:S02]  /*2a50*/  UISETP.NE.AND UP2, UPT, UR12, 0x1, UPT ;  /* 0x000000010c00788c */ /* 0x004fe4000bf45270 */
[----:B------:R-:W-:Y:S01]  /*2a60*/  UISETP.NE.AND UP0, UPT, UR10, 0x1, UPT ;  /* 0x000000010a00788c */ /* 0x000fe2000bf05270 */
[----:B------:R-:W-:-:S02]  /*2a70*/  UMOV UR6, UR7 ;  /* 0x0000000700067c82 */ /* 0x000fc40008000000 */
[----:B------:R-:W-:Y:S01]  /*2a80*/  UMOV UR4, UR5 ;  /* 0x0000000500047c82 */ /* 0x000fe20008000000 */
[----:B------:R-:W-:Y:S02]  /*2a90*/  USHF.R.U32.HI UR6, URZ, UR9, UR6 ;  /* 0x00000009ff067299 */ /* 0x000fe40008011606 */
[----:B---3--:R-:W-:Y:S02]  /*2aa0*/  USHF.R.U32.HI UR4, URZ, UR13, UR4 ;  /* 0x0000000dff047299 */ /* 0x008fe40008011604 */
[----:B------:R-:W-:Y:S02]  /*2ab0*/  USEL UR5, UR42, UR6, !UP2 ;  /* 0x000000062a057287 */ /* 0x000fe4000d000000 */
[----:B------:R-:W-:-:S04]  /*2ac0*/  USEL UR4, UR38, UR4, !UP0 ;  /* 0x0000000426047287 */ /* 0x000fc8000c000000 */
[----:B------:R-:W-:Y:S02]  /*2ad0*/  UIADD3 UR6, UPT, UPT, UR5, -UR4, URZ ;  /* 0x8000000405067290 */ /* 0x000fe4000fffe0ff */
[----:B------:R-:W-:Y:S02]  /*2ae0*/  UIADD3 UR4, UPT, UPT, -UR5, UR4, URZ ;  /* 0x0000000405047290 */ /* 0x000fe4000fffe1ff */
[----:B------:R-:W-:Y:S02]  /*2af0*/  UIMAD UR38, UR6, UR10, UR38 ;  /* 0x0000000a062672a4 */ /* 0x000fe4000f8e0226 */
[----:B------:R-:W-:-:S12]  /*2b00*/  UIMAD UR42, UR4, UR12, UR42 ;  /* 0x0000000c042a72a4 */ /* 0x000fd8000f8e022a */
.L_x_39:
[----:B------:R-:W-:Y:S01]  /*2b10*/  R2UR UR5, R94 ;  /* 0x000000005e0572ca */ /* 0x000fe200000e0000 */
[----:B------:R-:W-:Y:S01]  /*2b20*/  UMOV UR27, UR34 ;  /* 0x00000022001b7c82 */ /* 0x000fe20008000000 */
[----:B------:R-:W-:Y:S02]  /*2b30*/  R2UR UR4, R93 ;  /* 0x000000005d0472ca */ /* 0x000fe400000e0000 */
[----:B------:R-:W-:Y:S02]  /*2b40*/  PLOP3.LUT P1, PT, PT, PT, PT, 0x80, 0x8 ;  /* 0x000000000008781c */ /* 0x000fe40003f2f070 */
[----:B------:R-:W-:-:S07]  /*2b50*/  LOP3.LUT R2, R2, 0x1, RZ, 0x3c, !PT ;  /* 0x0000000102027812 */ /* 0x000fce00078e3cff */
[----:B------:R-:W-:Y:S02]  /*2b60*/  UIADD3 UR52, UPT, UPT, UR42, UR5, URZ ;  /* 0x000000052a347290 */ /* 0x000fe4000fffe0ff */
[----:B------:R-:W-:Y:S01]  /*2b70*/  UIADD3 UR28, UPT, UPT, UR38, UR4, URZ ;  /* 0x00000004261c7290 */ /* 0x000fe2000fffe0ff */
[----:B------:R-:W-:Y:S11]  /*2b80*/  BRA.U UP1, `(.L_x_40) ;  /* 0xffffffed013c7547 */ /* 0x000ff6000b83ffff */
[----:B------:R-:W-:Y:S01]  /*2b90*/  UIADD3 UR25, UPT, UPT, UR25, 0x50, URZ ;  /* 0x0000005019197890 */ /* 0x000fe2000fffe0ff */
[----:B------:R-:W-:-:S03]  /*2ba0*/  MOV R3, UR23 ;  /* 0x0000001700037c02 */ /* 0x000fc60008000f00 */
[----:B------:R-:W-:Y:S01]  /*2bb0*/  ULEA UR4, UR26, UR25, 0x3 ;  /* 0x000000191a047291 */ /* 0x000fe2000f8e18ff */
[----:B------:R-:W-:-:S08]  /*2bc0*/  SHF.L.U32 R3, R3, 0x1f, RZ ;  /* 0x0000001f03037819 */ /* 0x000fd000000006ff */
[----:B------:R-:W1:Y:S02]  /*2bd0*/  SYNCS.PHASECHK.TRANS64.TRYWAIT P0, [UR4], R3 ;  /* 0x00000003ff0075a7 */ /* 0x000e640008001104 */
[----:B-1----:R-:W-:Y:S05]  /*2be0*/  @!P0 BRA `(.L_x_41) ;  /* 0x0000005c00748947 */ /* 0x002fea0003800000 */
.L_x_138:
[----:B------:R-:W-:-:S04]  /*2bf0*/  UIADD3 UR4, UPT, UPT, UR26, 0x1, URZ ;  /* 0x000000011a047890 */ /* 0x000fc8000fffe0ff */
[----:B------:R-:W-:-:S04]  /*2c00*/  UISETP.NE.AND UP0, UPT, UR4, 0xa, UPT ;  /* 0x0000000a0400788c */ /* 0x000fc8000bf05270 */
[----:B------:R-:W-:Y:S02]  /*2c10*/  USEL UR5, URZ, 0x1, UP0 ;  /* 0x00000001ff057887 */ /* 0x000fe40008000000 */
[----:B------:R-:W-:Y:S02]  /*2c20*/  USEL UR4, UR4, URZ, UP0 ;  /* 0x000000ff04047287 */ /* 0x000fe40008000000 */
[----:B------:R-:W-:Y:S02]  /*2c30*/  ULOP3.LUT UR6, UR23, UR5, URZ, 0x3c, !UPT ;  /* 0x0000000517067292 */ /* 0x000fe4000f8e3cff */
[----:B------:R-:W-:-:S04]  /*2c40*/  ULEA UR5, UR4, UR25, 0x3 ;  /* 0x0000001904057291 */ /* 0x000fc8000f8e18ff */
[----:B-1----:R-:W-:-:S04]  /*2c50*/  MOV R3, UR6 ;  /* 0x0000000600037c02 */ /* 0x002fc80008000f00 */
[----:B------:R-:W-:-:S04]  /*2c60*/  SHF.L.U32 R3, R3, 0x1f, RZ ;  /* 0x0000001f03037819 */ /* 0x000fc800000006ff */
[----:B------:R-:W1:Y:S02]  /*2c70*/  SYNCS.PHASECHK.TRANS64.TRYWAIT P0, [UR5], R3 ;  /* 0x00000003ff0075a7 */ /* 0x000e640008001105 */
[----:B-1----:R-:W-:Y:S05]  /*2c80*/  @!P0 BRA `(.L_x_42) ;  /* 0x0000005c00648947 */ /* 0x002fea0003800000 */
.L_x_140:
        /* <DEDUP_REMOVED lines=10> */
.L_x_142:
        /* <DEDUP_REMOVED lines=10> */
.L_x_144:
        /* <DEDUP_REMOVED lines=10> */
.L_x_146:
        /* <DEDUP_REMOVED lines=10> */
.L_x_148:
        /* <DEDUP_REMOVED lines=10> */
.L_x_150:
        /* <DEDUP_REMOVED lines=10> */
.L_x_152:
        /* <DEDUP_REMOVED lines=10> */
.L_x_154:
[----:B------:R-:W-:-:S04]  /*30f0*/  UIADD3 UR4, UPT, UPT, UR4, 0x1, URZ ;  /* 0x0000000104047890 */ /* 0x000fc8000fffe0ff */
[----:B------:R-:W-:-:S04]  /*3100*/  UISETP.NE.AND UP0, UPT, UR4, 0xa, UPT ;  /* 0x0000000a0400788c */ /* 0x000fc8000bf05270 */
[----:B------:R-:W-:Y:S02]  /*3110*/  USEL UR5, URZ, 0x1, UP0 ;  /* 0x00000001ff057887 */ /* 0x000fe40008000000 */
[----:B------:R-:W-:Y:S02]  /*3120*/  USEL UR4, UR4, URZ, UP0 ;  /* 0x000000ff04047287 */ /* 0x000fe40008000000 */
[----:B------:R-:W-:Y:S02]  /*3130*/  ULOP3.LUT UR5, UR6, UR5, URZ, 0x3c, !UPT ;  /* 0x0000000506057292 */ /* 0x000fe4000f8e3cff */
[----:B------:R-:W-:-:S04]  /*3140*/  ULEA UR4, UR4, UR25, 0x3 ;  /* 0x0000001904047291 */ /* 0x000fc8000f8e18ff */
[----:B------:R-:W-:Y:S02]  /*3150*/  IMAD.U32 R2, RZ, RZ, UR5 ;  /* 0x00000005ff027e24 */ /* 0x000fe4000f8e00ff */
[----:B-1----:R-:W-:-:S03]  /*3160*/  MOV R0, UR4 ;  /* 0x0000000400007c02 */ /* 0x002fc60008000f00 */
[----:B------:R-:W-:-:S07]  /*3170*/  SHF.L.U32 R3, R2, 0x1f, RZ ;  /* 0x0000001f02037819 */ /* 0x000fce00000006ff */
.L_x_50:
[----:B-1----:R1:W2:Y:S02]  /*3180*/  SYNCS.PHASECHK.TRANS64.TRYWAIT P0, [R0+URZ], R3 ;  /* 0x00000003000075a7 */ /* 0x0022a400080011ff */
[----:B--2---:R-:W-:Y:S05]  /*3190*/  @!P0 NANOSLEEP.SYNCS 0x989680 ;  /* 0x009896800000895d */ /* 0x004fea0003900000 */
[----:B------:R-:W2:Y:S02]  /*31a0*/  @!P0 SYNCS.PHASECHK.TRANS64 P0, [R0+URZ], R3 ;  /* 0x00000003000085a7 */ /* 0x000ea400080010ff */
[----:B--2---:R-:W-:Y:S05]  /*31b0*/  @P0 EXIT ;  /* 0x000000000000094d */ /* 0x004fea0003800000 */
[----:B------:R-:W-:Y:S05]  /*31c0*/  BRA `(.L_x_50) ;  /* 0xfffffffc00ec7947 */ /* 0x000fea000383ffff */
.L_x_22:
[----:B------:R-:W2:Y:S02]  /*31d0*/  S2UR UR4, SR_CgaCtaId ;  /* 0x00000000000479c3 */ /* 0x000ea40000008800 */
[----:B--2---:R-:W-:-:S04]  /*31e0*/  UISETP.NE.AND UP0, UPT, UR4, URZ, UPT ;  /* 0x000000ff0400728c */ /* 0x004fc8000bf05270 */
[----:B------:R-:W-:-:S09]  /*31f0*/  UISETP.NE.OR UP0, UPT, UR18, 0x1, UP0 ;  /* 0x000000011200788c */ /* 0x000fd20008705670 */
[----:B------:R-:W-:Y:S05]  /*3200*/  BRA.U UP0, `(.L_x_51) ;  /* 0x0000000100b47547 */ /* 0x000fea000b800000 */
[----:B------:R-:W2:Y:S01]  /*3210*/  S2UR UR5, SR_CgaCtaId ;  /* 0x00000000000579c3 */ /* 0x000ea20000008800 */
[----:B------:R-:W-:Y:S01]  /*3220*/  UMOV UR4, 0x400 ;  /* 0x0000040000047882 */ /* 0x000fe20000000000 */
[----:B------:R-:W-:Y:S01]  /*3230*/  HFMA2 R2, -RZ, RZ, 0, 5.9604644775390625e-08 ;  /* 0x00000001ff027431 */ /* 0x000fe200000001ff */
[----:B------:R-:W-:Y:S01]  /*3240*/  ISETP.GE.U32.AND P0, PT, R3, 0x2, PT ;  /* 0x000000020300780c */ /* 0x000fe20003f06070 */
[----:B------:R-:W-:Y:S01]  /*3250*/  IMAD.MOV.U32 R8, RZ, RZ, RZ ;  /* 0x000000ffff087224 */ /* 0x000fe200078e00ff */
[----:B--2---:R-:W-:-:S04]  /*3260*/  ULEA UR4, UR5, UR4, 0x18 ;  /* 0x0000000405047291 */ /* 0x004fc8000f8ec0ff */
[----:B------:R-:W-:Y:S02]  /*3270*/  UIADD3 UR5, UPT, UPT, UR4, 0xe8, URZ ;  /* 0x000000e804057890 */ /* 0x000fe4000fffe0ff */
[----:B------:R-:W-:Y:S02]  /*3280*/  UIADD3 UR8, UPT, UPT, UR4, 0xe0, URZ ;  /* 0x000000e004087890 */ /* 0x000fe4000fffe0ff */
[----:B------:R-:W-:-:S12]  /*3290*/  UPRMT UR5, URZ, 0x654, UR5 ;  /* 0x00000654ff057896 */ /* 0x000fd80008000005 */
.L_x_54:
[----:B------:R-:W-:Y:S01]  /*32a0*/  SHF.L.U32 R7, R2, 0x1f, RZ ;  /* 0x0000001f02077819 */ /* 0x000fe200000006ff */
[----:B------:R-:W-:Y:S02]  /*32b0*/  IMAD.U32 R4, RZ, RZ, UR8 ;  /* 0x00000008ff047e24 */ /* 0x000fe4000f8e00ff */
[----:B------:R-:W-:Y:S01]  /*32c0*/  @!P0 IMAD.MOV.U32 R5, RZ, RZ, 0x10 ;  /* 0x00000010ff058424 */ /* 0x000fe200078e00ff */
[----:B------:R-:W2:Y:S02]  /*32d0*/  SYNCS.PHASECHK.TRANS64.TRYWAIT P1, [UR4+0xe8], R7 ;  /* 0x0000e807ff0075a7 */ /* 0x000ea40008021104 */
[----:B------:R-:W-:-:S04]  /*32e0*/  PRMT R9, R3, 0x654, R4 ;  /* 0x0000065403097816 */ /* 0x000fc80000000004 */
[----:B------:R-:W-:Y:S01]  /*32f0*/  SEL R0, R9, R0, !P0 ;  /* 0x0000000009007207 */ /* 0x000fe20004000000 */
[----:B--2---:R-:W-:Y:S06]  /*3300*/  @!P1 BRA `(.L_x_52) ;  /* 0x0000005800849947 */ /* 0x004fec0003800000 */
.L_x_156:
[----:B------:R-:W-:Y:S01]  /*3310*/  UIADD3 UR6, UPT, UPT, UR4, 0x120, URZ ;  /* 0x0000012004067890 */ /* 0x000fe2000fffe0ff */
[----:B------:R3:W-:Y:S01]  /*3320*/  @!P0 SYNCS.ARRIVE.TRANS64.RED RZ, [R0+URZ], R5 ;  /* 0x0000000500ff89a7 */ /* 0x0007e200080004ff */
[----:B------:R-:W-:Y:S01]  /*3330*/  UIADD3 UR7, UPT, UPT, UR4, 0xe0, URZ ;  /* 0x000000e004077890 */ /* 0x000fe2000fffe0ff */
[----:B------:R-:W-:-:S08]  /*3340*/  LOP3.LUT R2, R2, 0x1, RZ, 0x3c, !PT ;  /* 0x0000000102027812 */ /* 0x000fd000078e3cff */
[----:B------:R-:W-:Y:S06]  /*3350*/  UGETNEXTWORKID.BROADCAST [UR6], [UR7] ;  /* 0x00000000060073ca */ /* 0x000fec0008000100 */
[----:B---3--:R-:W-:-:S04]  /*3360*/  SHF.L.U32 R5, R8, 0x1f, RZ ;  /* 0x0000001f08057819 */ /* 0x008fc800000006ff */
[----:B------:R-:W3:Y:S02]  /*3370*/  SYNCS.PHASECHK.TRANS64.TRYWAIT P1, [UR4+0xe0], R5 ;  /* 0x0000e005ff0075a7 */ /* 0x000ee40008021104 */
[----:B---3--:R-:W-:Y:S05]  /*3380*/  @!P1 BRA `(.L_x_53) ;  /* 0x00000058007c9947 */ /* 0x008fea0003800000 */
.L_x_158:
[----:B--2---:R-:W2:Y:S01]  /*3390*/  LDS.128 R4, [UR4+0x120] ;  /* 0x00012004ff047984 */ /* 0x004ea20008000c00 */
[----:B------:R-:W-:Y:S01]  /*33a0*/  LOP3.LUT R8, R8, 0x1, RZ, 0x3c, !PT ;  /* 0x0000000108087812 */ /* 0x000fe200078e3cff */
[----:B------:R-:W-:Y:S01]  /*33b0*/  @!PT LDS RZ, [RZ] ;  /* 0x00000000fffff984 */ /* 0x000fe20000000800 */
[----:B------:R-:W-:Y:S01]  /*33c0*/  @!PT LDS RZ, [RZ] ;  /* 0x00000000fffff984 */ /* 0x000fe20000000800 */
[----:B------:R-:W-:Y:S01]  /*33d0*/  @!PT LDS RZ, [RZ] ;  /* 0x00000000fffff984 */ /* 0x000fe20000000800 */
[----:B------:R-:W-:Y:S01]  /*33e0*/  @!PT LDS RZ, [RZ] ;  /* 0x00000000fffff984 */ /* 0x000fe20000000800 */
[----:B------:R3:W-:Y:S06]  /*33f0*/  MEMBAR.ALL.CTA ;  /* 0x0000000000007992 */ /* 0x0007ec0000008000 */
[----:B---3--:R-:W3:Y:S02]  /*3400*/  FENCE.VIEW.ASYNC.S ;  /* 0x00000000000073c6 */ /* 0x008ee40000000000 */
[----:B---3--:R-:W-:Y:S01]  /*3410*/  SYNCS.ARRIVE.TRANS64.RED.A1T0 RZ, [UR5], RZ ;  /* 0x000000ffffff79a7 */ /* 0x008fe20008100405 */
[----:B--2---:R-:W-:-:S13]  /*3420*/  LOP3.LUT P1, RZ, R6, 0x1, RZ, 0xc0, !PT ;  /* 0x0000000106ff7812 */ /* 0x004fda000782c0ff */
[----:B------:R-:W-:Y:S05]  /*3430*/  @P1 BRA `(.L_x_54) ;  /* 0xfffffffc00981947 */ /* 0x000fea000383ffff */
[----:B------:R-:W-:-:S04]  /*3440*/  SHF.L.U32 R0, R2, 0x1f, RZ ;  /* 0x0000001f02007819 */ /* 0x000fc800000006ff */
[----:B------:R-:W2:Y:S02]  /*3450*/  SYNCS.PHASECHK.TRANS64 P0, [UR4+0xe8], R0 ;  /* 0x0000e800ff0075a7 */ /* 0x000ea40008001004 */
[----:B-12---:R-:W-:Y:S05]  /*3460*/  @P0 EXIT ;  /* 0x000000000000094d */ /* 0x006fea0003800000 */
[----:B------:R-:W-:-:S07]  /*3470*/  MOV R0, UR4 ;  /* 0x0000000400007c02 */ /* 0x000fce0008000f00 */
.L_x_55:
[----:B-1----:R-:W-:-:S04]  /*3480*/  SHF.L.U32 R3, R2, 0x1f, RZ ;  /* 0x0000001f02037819 */ /* 0x002fc800000006ff */
[----:B------:R1:W2:Y:S03]  /*3490*/  SYNCS.PHASECHK.TRANS64.TRYWAIT P0, [R0+URZ+0xe8], R3 ;  /* 0x0000e803000075a7 */ /* 0x0002a600080011ff */
[----:B--2---:R-:W-:Y:S05]  /*34a0*/  @!P0 NANOSLEEP.SYNCS 0x989680 ;  /* 0x009896800000895d */ /* 0x004fea0003900000 */
[----:B------:R-:W2:Y:S02]  /*34b0*/  @!P0 SYNCS.PHASECHK.TRANS64 P0, [R0+URZ+0xe8], R3 ;  /* 0x0000e803000085a7 */ /* 0x000ea400080010ff */
[----:B--2---:R-:W-:Y:S05]  /*34c0*/  @P0 EXIT ;  /* 0x000000000000094d */ /* 0x004fea0003800000 */
[----:B------:R-:W-:Y:S05]  /*34d0*/  BRA `(.L_x_55) ;  /* 0xfffffffc00e87947 */ /* 0x000fea000383ffff */
.L_x_51:
[----:B------:R-:W-:Y:S05]  /*34e0*/  BRA.U UP4, `(.L_x_56) ;  /* 0x0000001104a07547 */ /* 0x000fea000b800000 */
[----:B------:R-:W2:Y:S01]  /*34f0*/  S2UR UR4, SR_CgaCtaId ;  /* 0x00000000000479c3 */ /* 0x000ea20000008800 */
[----:B------:R-:W-:Y:S01]  /*3500*/  UMOV UR5, 0x40 ;  /* 0x0000004000057882 */ /* 0x000fe20000000000 */
[----:B------:R-:W-:Y:S01]  /*3510*/  NOP ;  /* 0x0000000000007918 */ /* 0x000fe20000000000 */
[----:B------:R-:W-:Y:S01]  /*3520*/  UMOV UR6, 0x400 ;  /* 0x0000040000067882 */ /* 0x000fe20000000000 */
[----:B--2---:R-:W-:Y:S02]  /*3530*/  ULEA UR5, UR4, UR5, 0x18 ;  /* 0x0000000504057291 */ /* 0x004fe4000f8ec0ff */
[----:B------:R-:W-:-:S07]  /*3540*/  ULEA UR6, UR4, UR6, 0x18 ;  /* 0x0000000604067291 */ /* 0x000fce000f8ec0ff */
[----:B------:R-:W2:Y:S02]  /*3550*/  LDS.U8 R3, [UR5+0x1c] ;  /* 0x00001c05ff037984 */ /* 0x000ea40008000000 */
[----:B--2---:R-:W-:-:S13]  /*3560*/  ISETP.NE.AND P0, PT, R3, RZ, PT ;  /* 0x000000ff0300720c */ /* 0x004fda0003f05270 */
[----:B------:R-:W-:Y:S05]  /*3570*/  @P0 BRA `(.L_x_57) ;  /* 0x0000000400080947 */ /* 0x000fea0003800000 */
[----:B------:R-:W-:Y:S02]  /*3580*/  UISETP.NE.U32.AND UP1, UPT, UR38, 0x1, UPT ;  /* 0x000000012600788c */ /* 0x000fe4000bf25070 */
[----:B------:R-:W-:-:S07]  /*3590*/  UIADD3 UR7, UPT, UPT, UR5, 0x8, URZ ;  /* 0x0000000805077890 */ /* 0x000fce000fffe0ff */
[----:B------:R-:W-:Y:S05]  /*35a0*/  BRA.U !UP1, `(.L_x_58) ;  /* 0x00000001099c7547 */ /* 0x000fea000b800000 */
[----:B------:R-:W-:Y:S01]  /*35b0*/  ELECT P0, URZ, PT ;  /* 0x0000000000ff782f */ /* 0x000fe20003800000 */
[----:B------:R-:W-:-:S12]  /*35c0*/  BSSY B0, `(.L_x_58) ;  /* 0x0000025000007945 */ /* 0x000fd80003800000 */
[----:B------:R-:W-:Y:S05]  /*35d0*/  @!P0 BRA `(.L_x_59) ;  /* 0x00000000008c8947 */ /* 0x000fea0003800000 */
[----:B------:R-:W-:-:S05]  /*35e0*/  UMOV UR4, 0x10 ;  /* 0x0000001000047882 */ /* 0x000fca0000000000 */
[----:B------:R-:W-:Y:S04]  /*35f0*/  DEPBAR.LE SB2, 0x36 ;  /* 0x0000ad800000791a */ /* 0x000fe80000000000 */
[----:B------:R-:W2:Y:S02]  /*3600*/  UTCATOMSWS.2CTA.FIND_AND_SET.ALIGN UP0, UR4, UR4 ;  /* 0x00000004000475e3 */ /* 0x000ea40008200800 */
[----:B--2---:R-:W-:Y:S01]  /*3610*/  MOV R10, UR4 ;  /* 0x00000004000a7c02 */ /* 0x004fe20008000f00 */
[----:B------:R-:W-:Y:S06]  /*3620*/  BRA.U UP0, `(.L_x_60) ;  /* 0x0000000100187547 */ /* 0x000fec000b800000 */
.L_x_61:
[----:B------:R-:W-:Y:S05]  /*3630*/  NANOSLEEP 0x64 ;  /* 0x000000640000795d */ /* 0x000fea0003800000 */
[----:B------:R-:W-:-:S05]  /*3640*/  UMOV UR4, 0x10 ;  /* 0x0000001000047882 */ /* 0x000fca0000000000 */
[----:B------:R-:W-:Y:S04]  /*3650*/  DEPBAR.LE SB2, 0x36 ;  /* 0x0000ad800000791a */ /* 0x000fe80000000000 */
[----:B------:R-:W2:Y:S02]  /*3660*/  UTCATOMSWS.2CTA.FIND_AND_SET.ALIGN UP0, UR4, UR4 ;  /* 0x00000004000475e3 */ /* 0x000ea40008200800 */
[----:B--2---:R-:W-:Y:S01]  /*3670*/  MOV R10, UR4 ;  /* 0x00000004000a7c02 */ /* 0x004fe20008000f00 */
[----:B------:R-:W-:Y:S05]  /*3680*/  BRA.U !UP0, `(.L_x_61) ;  /* 0xfffffffd08e87547 */ /* 0x000fea000b83ffff */
.L_x_60:
[----:B------:R-:W2:Y:S01]  /*3690*/  LDS R6, [UR5+0x10] ;  /* 0x00001005ff067984 */ /* 0x000ea20008000800 */
[----:B------:R-:W-:Y:S01]  /*36a0*/  IMAD.U32 R3, RZ, RZ, UR6 ;  /* 0x00000006ff037e24 */ /* 0x000fe2000f8e00ff */
[----:B------:R-:W-:-:S03]  /*36b0*/  MOV R4, UR37 ;  /* 0x0000002500047c02 */ /* 0x000fc60008000f00 */
[----:B------:R-:W-:Y:S01]  /*36c0*/  VIADD R3, R3, 0x130 ;  /* 0x0000013003037836 */ /* 0x000fe20000000000 */
[----:B--2---:R-:W-:-:S04]  /*36d0*/  SHF.L.U32 R6, R6, 0x1f, RZ ;  /* 0x0000001f06067819 */ /* 0x004fc800000006ff */
[----:B------:R-:W2:Y:S02]  /*36e0*/  SYNCS.PHASECHK.TRANS64.TRYWAIT P0, [UR5+0x8], R6 ;  /* 0x00000806ff0075a7 */ /* 0x000ea40008001105 */
[----:B--2---:R-:W-:Y:S05]  /*36f0*/  @P0 BRA `(.L_x_62) ;  /* 0x0000000000080947 */ /* 0x004fea0003800000 */
[----:B------:R-:W2:Y:S02]  /*3700*/  SYNCS.PHASECHK.TRANS64.TRYWAIT P0, [UR5+0x8], R6 ;  /* 0x00000806ff0075a7 */ /* 0x000ea40008001105 */
[----:B--2---:R-:W-:Y:S05]  /*3710*/  @!P0 BRA `(.L_x_63) ;  /* 0x0000005400b08947 */ /* 0x004fea0003800000 */
.L_x_62:
[----:B------:R-:W-:Y:S01]  /*3720*/  PRMT R4, R4, 0x654, R3 ;  /* 0x0000065404047816 */ /* 0x000fe20000000003 */
[----:B------:R-:W-:Y:S01]  /*3730*/  HFMA2 R3, -RZ, RZ, 0, 5.9604644775390625e-08 ;  /* 0x00000001ff037431 */ /* 0x000fe200000001ff */
[----:B------:R-:W-:Y:S01]  /*3740*/  UPRMT UR4, UR37, 0x654, UR7 ;  /* 0x0000065425047896 */ /* 0x000fe20008000007 */
[----:B------:R-:W-:Y:S02]  /*3750*/  IMAD.MOV.U32 R7, RZ, RZ, 0xffff ;  /* 0x0000ffffff077424 */ /* 0x000fe400078e00ff */
[----:B--2---:R-:W-:Y:S02]  /*3760*/  IMAD.MOV.U32 R6, RZ, RZ, 0x4 ;  /* 0x00000004ff067424 */ /* 0x004fe400078e00ff */
[----:B------:R-:W-:Y:S01]  /*3770*/  IMAD.SHL.U32 R9, R10, 0x20, RZ ;  /* 0x000000200a097824 */ /* 0x000fe200078e00ff */
[----:B------:R-:W-:Y:S02]  /*3780*/  MOV R5, UR4 ;  /* 0x0000000400057c02 */ /* 0x000fe40008000f00 */
[-C--:B------:R-:W-:Y:S01]  /*3790*/  SHF.L.U32 R8, R7, R10.reuse, RZ ;  /* 0x0000000a07087219 */ /* 0x080fe200000006ff */
[----:B------:R2:W-:Y:S01]  /*37a0*/  SYNCS.ARRIVE.TRANS64.RED RZ, [UR4], R6 ;  /* 0x00000006ffff79a7 */ /* 0x0005e20008000404 */
[----:B------:R-:W-:Y:S01]  /*37b0*/  SHF.L.U32 R7, R3, R10, RZ ;  /* 0x0000000a03077219 */ /* 0x000fe200000006ff */
[----:B------:R2:W-:Y:S04]  /*37c0*/  STS [UR6+0x130], R9 ;  /* 0x00013009ff007988 */ /* 0x0005e80008000806 */
[----:B------:R2:W-:Y:S04]  /*37d0*/  STAS [R4.64], R10 ;  /* 0x0000000a04007dbd */ /* 0x0005e8000c0008ff */
[----:B------:R2:W-:Y:S04]  /*37e0*/  ATOMS.OR RZ, [UR5+0x14], R8 ;  /* 0x00001408ffff798c */ /* 0x0005e8000b000005 */
[----:B------:R2:W-:Y:S04]  /*37f0*/  ATOMS.OR RZ, [UR5+0x18], R7 ;  /* 0x00001807ffff798c */ /* 0x0005e8000b000005 */
[----:B------:R2:W-:Y:S02]  /*3800*/  ATOMS.XOR RZ, [UR5+0x10], R3 ;  /* 0x00001003ffff798c */ /* 0x0005e4000b800005 */
.L_x_59:
[----:B-1----:R-:W-:Y:S05]  /*3810*/  BSYNC B0 ;  /* 0x0000000000007941 */ /* 0x002fea0003800000 */
.L_x_58:
[----:B------:R-:W-:Y:S05]  /*3820*/  BRA.U UP1, `(.L_x_64) ;  /* 0x00000001016c7547 */ /* 0x000fea000b800000 */
[----:B------:R-:W-:-:S03]  /*3830*/  UMOV UR4, 0xffffffff ;  /* 0xffffffff00047882 */ /* 0x000fc60000000000 */
[----:B------:R-:W-:Y:S05]  /*3840*/  BRA.DIV UR4, `(.L_x_65) ;  /* 0x00000056047c7947 */ /* 0x000fea000b800000 */
[----:B------:R-:W-:-:S13]  /*3850*/  ELECT P6, URZ, PT ;  /* 0x0000000000ff782f */ /* 0x000fda00038c0000 */
.L_x_161:
[----:B------:R-:W-:Y:S05]  /*3860*/  @!P6 BRA `(.L_x_64) ;  /* 0x00000000005ce947 */ /* 0x000fea0003800000 */
[----:B--2---:R-:W2:Y:S02]  /*3870*/  LDS R4, [UR5+0x10] ;  /* 0x00001005ff047984 */ /* 0x004ea40008000800 */
[----:B--2---:R-:W-:-:S04]  /*3880*/  SHF.L.U32 R4, R4, 0x1f, RZ ;  /* 0x0000001f04047819 */ /* 0x004fc800000006ff */
[----:B------:R-:W2:Y:S02]  /*3890*/  SYNCS.PHASECHK.TRANS64.TRYWAIT P0, [UR5+0x8], R4 ;  /* 0x00000804ff0075a7 */ /* 0x000ea40008001105 */
[----:B--2---:R-:W-:Y:S05]  /*38a0*/  @P0 BRA `(.L_x_66) ;  /* 0x0000000000080947 */ /* 0x004fea0003800000 */
[----:B------:R-:W2:Y:S02]  /*38b0*/  SYNCS.PHASECHK.TRANS64.TRYWAIT P0, [UR5+0x8], R4 ;  /* 0x00000804ff0075a7 */ /* 0x000ea40008001105 */
[----:B--2---:R-:W-:Y:S05]  /*38c0*/  @!P0 BRA `(.L_x_67) ;  /* 0x00000054007c8947 */ /* 0x004fea0003800000 */
.L_x_66:
[----:B------:R-:W3:Y:S01]  /*38d0*/  LDS R6, [UR6+0x130] ;  /* 0x00013006ff067984 */ /* 0x000ee20008000800 */
[----:B--2---:R-:W-:Y:S02]  /*38e0*/  HFMA2 R3, -RZ, RZ, 0, 5.9604644775390625e-08 ;  /* 0x00000001ff037431 */ /* 0x004fe400000001ff */
[----:B------:R-:W-:Y:S01]  /*38f0*/  IMAD.MOV.U32 R4, RZ, RZ, 0xffff ;  /* 0x0000ffffff047424 */ /* 0x000fe200078e00ff */
[----:B------:R-:W-:Y:S01]  /*3900*/  UPRMT UR4, UR37, 0x654, UR7 ;  /* 0x0000065425047896 */ /* 0x000fe20008000007 */
[----:B---3--:R-:W-:-:S03]  /*3910*/  IMAD.SHL.U32 R5, R6, 0x20, RZ ;  /* 0x0000002006057824 */ /* 0x008fc600078e00ff */
[-C--:B------:R-:W-:Y:S02]  /*3920*/  SHF.L.U32 R4, R4, R6.reuse, RZ ;  /* 0x0000000604047219 */ /* 0x080fe400000006ff */
[----:B------:R-:W-:Y:S01]  /*3930*/  SHF.L.U32 R6, R3, R6, RZ ;  /* 0x0000000603067219 */ /* 0x000fe200000006ff */
[----:B------:R3:W-:Y:S04]  /*3940*/  STS [UR6+0x130], R5 ;  /* 0x00013005ff007988 */ /* 0x0007e80008000806 */
[----:B------:R3:W-:Y:S04]  /*3950*/  ATOMS.OR RZ, [UR5+0x14], R4 ;  /* 0x00001404ffff798c */ /* 0x0007e8000b000005 */
[----:B------:R3:W-:Y:S01]  /*3960*/  ATOMS.OR RZ, [UR5+0x18], R6 ;  /* 0x00001806ffff798c */ /* 0x0007e2000b000005 */
[----:B------:R-:W-:Y:S03]  /*3970*/  SYNCS.ARRIVE.TRANS64.RED.A1T0 RZ, [UR4], RZ ;  /* 0x000000ffffff79a7 */ /* 0x000fe60008100404 */
[----:B------:R3:W-:Y:S01]  /*3980*/  ATOMS.XOR RZ, [UR5+0x10], R3 ;  /* 0x00001003ffff798c */ /* 0x0007e2000b800005 */
[----:B------:R-:W-:Y:S05]  /*3990*/  BRA `(.L_x_64) ;  /* 0x0000000000107947 */ /* 0x000fea0003800000 */
.L_x_57:
[----:B------:R-:W-:Y:S02]  /*39a0*/  MOV R3, 0xffffffff ;  /* 0xffffffff00037802 */ /* 0x000fe40000000f00 */
[----:B------:R-:W-:-:S03]  /*39b0*/  MOV R4, 0x39e0 ;  /* 0x000039e000047802 */ /* 0x000fc60000000f00 */
[----:B------:R2:W-:Y:S04]  /*39c0*/  STS [UR6+0x130], R3 ;  /* 0x00013003ff007988 */ /* 0x0005e80008000806 */
[----:B-12--5:R-:W-:Y:S05]  /*39d0*/  CALL.REL.NOINC `($__internal_1_$__cuda_sm10x_tcgen05_guardrail_trap_phase_invalid_during_alloc) ;  /* 0x0000005800b87944 */ /* 0x026fea0003c00000 */
.L_x_64:
[----:B------:R-:W-:Y:S05]  /*39e0*/  WARPSYNC.ALL ;  /* 0x0000000000007948 */ /* 0x000fea0003800000 */
[----:B------:R-:W4:Y:S01]  /*39f0*/  S2UR UR20, SR_CgaCtaId ;  /* 0x00000000001479c3 */ /* 0x000f220000008800 */
[----:B------:R-:W-:Y:S01]  /*3a00*/  UMOV UR4, 0x400 ;  /* 0x0000040000047882 */ /* 0x000fe20000000000 */
[----:B------:R-:W-:-:S06]  /*3a10*/  NOP ;  /* 0x0000000000007918 */ /* 0x000fcc0000000000 */
[----:B------:R-:W-:Y:S06]  /*3a20*/  BAR.ARV 0x6, 0xa0 ;  /* 0x0182800000007b1d */ /* 0x000fec0000002000 */
[----:B------:R-:W1:Y:S01]  /*3a30*/  LDCU.64 UR6, c[0x0][0x388] ;  /* 0x00007100ff0677ac */ /* 0x000e620008000a00 */
[----:B------:R-:W-:Y:S01]  /*3a40*/  LOP3.LUT R2, R2, 0xffff, RZ, 0xc0, !PT ;  /* 0x0000ffff02027812 */ /* 0x000fe200078ec0ff */
[----:B--2---:R-:W-:Y:S01]  /*3a50*/  IMAD.MOV.U32 R8, RZ, RZ, 0x1 ;  /* 0x00000001ff087424 */ /* 0x004fe200078e00ff */
[----:B------:R-:W-:Y:S01]  /*3a60*/  LOP3.LUT R0, R0, 0xffff, RZ, 0xc0, !PT ;  /* 0x0000ffff00007812 */ /* 0x000fe200078ec0ff */
[----:B------:R-:W-:Y:S01]  /*3a70*/  UMOV UR24, URZ ;  /* 0x000000ff00187c82 */ /* 0x000fe20008000000 */
[----:B------:R-:W-:Y:S01]  /*3a80*/  R2UR UR21, R2 ;  /* 0x00000000021572ca */ /* 0x000fe200000e0000 */
[----:B------:R-:W-:Y:S01]  /*3a90*/  IMAD.MOV.U32 R2, RZ, RZ, RZ ;  /* 0x000000ffff027224 */ /* 0x000fe200078e00ff */
[----:B------:R-:W-:Y:S01]  /*3aa0*/  R2UR UR35, R0 ;  /* 0x00000000002372ca */ /* 0x000fe200000e0000 */
[----:B------:R-:W-:Y:S01]  /*3ab0*/  IMAD.MOV.U32 R0, RZ, RZ, RZ ;  /* 0x000000ffff007224 */ /* 0x000fe200078e00ff */
[----:B------:R-:W-:Y:S01]  /*3ac0*/  UMOV UR19, URZ ;  /* 0x000000ff00137c82 */ /* 0x000fe20008000000 */
[----:B----4-:R-:W-:-:S02]  /*3ad0*/  ULEA UR20, UR20, UR4, 0x18 ;  /* 0x0000000414147291 */ /* 0x010fc4000f8ec0ff */
[----:B------:R-:W-:Y:S02]  /*3ae0*/  UISETP.NE.AND UP3, UPT, UR38, URZ, UPT ;  /* 0x000000ff2600728c */ /* 0x000fe4000bf65270 */
[----:B------:R-:W-:Y:S01]  /*3af0*/  UIADD3 UR34, UPT, UPT, UR20, 0xe8, URZ ;  /* 0x000000e814227890 */ /* 0x000fe2000fffe0ff */
[----:B------:R-:W-:Y:S01]  /*3b00*/  UMOV UR32, 0x0 ;  /* 0x0000000000207882 */ /* 0x000fe20000000000 */
[----:B------:R-:W-:Y:S01]  /*3b10*/  UMOV UR33, 0x10110490 ;  /* 0x1011049000217882 */ /* 0x000fe20000000000 */
[----:B-1----:R-:W-:Y:S02]  /*3b20*/  UIADD3 UR4, UPT, UPT, UR6, 0x3f, URZ ;  /* 0x0000003f06047890 */ /* 0x002fe4000fffe0ff */
[----:B---3--:R-:W1:Y:S01]  /*3b30*/  LDS R3, [UR20+0x130] ;  /* 0x00013014ff037984 */ /* 0x008e620008000800 */
[----:B------:R-:W2:Y:S01]  /*3b40*/  LDCU UR6, c[0x0][0x390] ;  /* 0x00007200ff0677ac */ /* 0x000ea20008000800 */
[----:B------:R-:W-:Y:S02]  /*3b50*/  USHF.R.S32.HI UR5, URZ, 0x1f, UR4 ;  /* 0x0000001fff057899 */ /* 0x000fe40008011404 */
[----:B------:R-:W-:-:S02]  /*3b60*/  UPRMT UR34, URZ, 0x654, UR34 ;  /* 0x00000654ff227896 */ /* 0x000fc40008000022 */
[----:B------:R-:W-:Y:S02]  /*3b70*/  ULEA.HI UR4, UR5, UR4, URZ, 0x6 ;  /* 0x0000000405047291 */ /* 0x000fe4000f8f30ff */
[----:B------:R-:W-:Y:S02]  /*3b80*/  UIADD3 UR5, UPT, UPT, UR20, 0x6400, URZ ;  /* 0x0000640014057890 */ /* 0x000fe4000fffe0ff */
[----:B------:R-:W-:Y:S02]  /*3b90*/  USHF.R.S32.HI UR4, URZ, 0x6, UR4 ;  /* 0x00000006ff047899 */ /* 0x000fe40008011404 */
[----:B------:R-:W-:Y:S02]  /*3ba0*/  USHF.R.U32.HI UR5, URZ, 0x4, UR5 ;  /* 0x00000004ff057899 */ /* 0x000fe40008011605 */
[----:B------:R-:W-:Y:S02]  /*3bb0*/  UIMAD UR7, UR4, UR7, URZ ;  /* 0x00000007040772a4 */ /* 0x000fe4000f8e02ff */
[----:B------:R-:W-:-:S02]  /*3bc0*/  UIADD3 UR4, UPT, UPT, UR20, 0x2e400, URZ ;  /* 0x0002e40014047890 */ /* 0x000fc4000fffe0ff */
[----:B------:R-:W-:Y:S02]  /*3bd0*/  ULOP3.LUT UR5, UR5, 0x3fff, URZ, 0xc0, !UPT ;  /* 0x00003fff05057892 */ /* 0x000fe4000f8ec0ff */
[----:B------:R-:W-:Y:S02]  /*3be0*/  USHF.R.U32.HI UR23, URZ, 0x4, UR4 ;  /* 0x00000004ff177899 */ /* 0x000fe40008011604 */
[----:B--2---:R-:W-:Y:S02]  /*3bf0*/  UIMAD UR4, UR7, UR6, URZ ;  /* 0x00000006070472a4 */ /* 0x004fe4000f8e02ff */
[----:B------:R-:W-:Y:S02]  /*3c00*/  ULOP3.LUT UR23, UR23, 0x3fff, URZ, 0xc0, !UPT ;  /* 0x00003fff17177892 */ /* 0x000fe4000f8ec0ff */
[----:B------:R-:W-:Y:S02]  /*3c10*/  ULOP3.LUT UR22, UR5, 0x10000, URZ, 0xfc, !UPT ;  /* 0x0001000005167892 */ /* 0x000fe4000f8efcff */
[----:B------:R-:W-:-:S02]  /*3c20*/  UIADD3 UR36, UPT, UPT, UR4, -0x1, URZ ;  /* 0xffffffff04247890 */ /* 0x000fc4000fffe0ff */
[----:B------:R-:W-:Y:S01]  /*3c30*/  UISETP.GE.AND UP4, UPT, UR4, 0x1, UPT ;  /* 0x000000010400788c */ /* 0x000fe2000bf86270 */
[----:B------:R-:W-:Y:S01]  /*3c40*/  UMOV UR30, 0x0 ;  /* 0x00000000001e7882 */ /* 0x000fe20000000000 */
[----:B------:R-:W-:Y:S01]  /*3c50*/  UMOV UR31, 0x10110490 ;  /* 0x10110490001f7882 */ /* 0x000fe20000000000 */
[----:B------:R-:W-:Y:S01]  /*3c60*/  UMOV UR28, 0x0 ;  /* 0x00000000001c7882 */ /* 0x000fe20000000000 */
[----:B------:R-:W-:Y:S01]  /*3c70*/  UMOV UR29, 0x10110490 ;  /* 0x10110490001d7882 */ /* 0x000fe20000000000 */
[----:B------:R-:W-:Y:S01]  /*3c80*/  UMOV UR26, 0x0 ;  /* 0x00000000001a7882 */ /* 0x000fe20000000000 */
[C---:B-1----:R-:W-:Y:S01]  /*3c90*/  VIADD R5, R3.reuse, 0x40 ;  /* 0x0000004003057836 */ /* 0x042fe20000000000 */
[----:B------:R-:W-:Y:S01]  /*3ca0*/  LOP3.LUT R4, R3, 0xffff, RZ, 0xc0, !PT ;  /* 0x0000ffff03047812 */ /* 0x000fe200078ec0ff */
[----:B------:R-:W-:-:S03]  /*3cb0*/  UMOV UR27, 0x10110490 ;  /* 0x10110490001b7882 */ /* 0x000fc60000000000 */
[----:B------:R-:W-:-:S05]  /*3cc0*/  LOP3.LUT R5, R5, 0xffff, RZ, 0xc0, !PT ;  /* 0x0000ffff05057812 */ /* 0x000fca00078ec0ff */
[----:B------:R1:W-:Y:S02]  /*3cd0*/  STL.64 [R1], R4 ;  /* 0x0000000401007387 */ /* 0x0003e40000100a00 */
.L_x_76:
[----:B-1----:R-:W-:-:S04]  /*3ce0*/  SHF.L.U32 R5, R2, 0x1f, RZ ;  /* 0x0000001f02057819 */ /* 0x002fc800000006ff */
[----:B------:R-:W1:Y:S02]  /*3cf0*/  SYNCS.PHASECHK.TRANS64.TRYWAIT P0, [UR20+0xe0], R5 ;  /* 0x0000e005ff0075a7 */ /* 0x000e640008001114 */
[----:B-1-34-:R-:W-:Y:S05]  /*3d00*/  @!P0 BRA `(.L_x_68) ;  /* 0x0000005000848947 */ /* 0x01afea0003800000 */
.L_x_163:
[----:B-1----:R-:W1:Y:S01]  /*3d10*/  LDS.128 R4, [UR20+0x120] ;  /* 0x00012014ff047984 */ /* 0x002e620008000c00 */
[----:B------:R-:W-:Y:S01]  /*3d20*/  ULEA UR25, UR24, UR20, 0x3 ;  /* 0x0000001418197291 */ /* 0x000fe2000f8e18ff */
[----:B------:R-:W-:Y:S01]  /*3d30*/  @!PT LDS RZ, [RZ] ;  /* 0x00000000fffff984 */ /* 0x000fe20000000800 */
[----:B------:R-:W-:Y:S01]  /*3d40*/  @!PT LDS RZ, [RZ] ;  /* 0x00000000fffff984 */ /* 0x000fe20000000800 */
[----:B------:R-:W-:Y:S01]  /*3d50*/  @!PT LDS RZ, [RZ] ;  /* 0x00000000fffff984 */ /* 0x000fe20000000800 */
[----:B------:R-:W-:Y:S01]  /*3d60*/  @!PT LDS RZ, [RZ] ;  /* 0x00000000fffff984 */ /* 0x000fe20000000800 */
[----:B------:R2:W-:Y:S06]  /*3d70*/  MEMBAR.ALL.CTA ;  /* 0x0000000000007992 */ /* 0x0005ec0000008000 */
[----:B--2---:R-:W2:Y:S02]  /*3d80*/  FENCE.VIEW.ASYNC.S ;  /* 0x00000000000073c6 */ /* 0x004ea40000000000 */
[----:B--2---:R-:W-:Y:S01]  /*3d90*/  SYNCS.ARRIVE.TRANS64.RED.A1T0 RZ, [UR34], RZ ;  /* 0x000000ffffff79a7 */ /* 0x004fe20008100422 */
[----:B-1----:R-:W-:Y:S01]  /*3da0*/  LOP3.LUT P3, RZ, R6, 0x1, RZ, 0xc0, !PT ;  /* 0x0000000106ff7812 */ /* 0x002fe2000786c0ff */
[----:B------:R-:W-:-:S12]  /*3db0*/  BRA.U UP3, `(.L_x_69) ;  /* 0x00000001030c7547 */ /* 0x000fd8000b800000 */
[----:B------:R-:W-:-:S04]  /*3dc0*/  SHF.L.U32 R5, R8, 0x1f, RZ ;  /* 0x0000001f08057819 */ /* 0x000fc800000006ff */
[----:B------:R-:W1:Y:S02]  /*3dd0*/  SYNCS.PHASECHK.TRANS64.TRYWAIT P0, [UR25+0x100], R5 ;  /* 0x00010005ff0075a7 */ /* 0x000e640008001119 */
[----:B-1----:R-:W-:Y:S05]  /*3de0*/  @!P0 BRA `(.L_x_70) ;  /* 0x0000005000648947 */ /* 0x002fea0003800000 */
.L_x_69:
[----:B------:R-:W-:Y:S05]  /*3df0*/  BRA.U UP3, `(.L_x_71) ;  /* 0x0000000503047547 */ /* 0x000fea000b800000 */
[----:B------:R-:W-:Y:S05]  /*3e00*/  BRA.U !UP4, `(.L_x_72) ;  /* 0x000000010cf47547 */ /* 0x000fea000b800000 */
[----:B------:R-:W-:Y:S01]  /*3e10*/  ULEA UR4, UR24, UR48, 0x2 ;  /* 0x0000003018047291 */ /* 0x000fe2000f8e10ff */
[----:B-1----:R-:W-:-:S08]  /*3e20*/  SHF.L.U32 R4, R0, 0x1f, RZ ;  /* 0x0000001f00047819 */ /* 0x002fd000000006ff */
[----:B------:R-:W5:Y:S01]  /*3e30*/  LDL R5, [UR4] ;  /* 0x00000004ff057983 */ /* 0x000f620008100800 */
[----:B------:R-:W-:Y:S02]  /*3e40*/  ULEA UR4, UR19, UR20, 0x3 ;  /* 0x0000001413047291 */ /* 0x000fe4000f8e18ff */
[----:B------:R-:W-:Y:S01]  /*3e50*/  UPLOP3.LUT UP2, UPT, UPT, UPT, UPT, 0x40, 0x4 ;  /* 0x000000000004789c */ /* 0x000fe20003f4e870 */
[----:B------:R-:W-:-:S06]  /*3e60*/  UMOV UR17, UR36 ;  /* 0x0000002400117c82 */ /* 0x000fcc0008000000 */
[----:B------:R1:W2:Y:S01]  /*3e70*/  SYNCS.PHASECHK.TRANS64.TRYWAIT P2, [UR4], R4 ;  /* 0x00000004ff0075a7 */ /* 0x0002a20008041104 */
[----:B------:R-:W-:-:S05]  /*3e80*/  UMOV UR4, UR19 ;  /* 0x0000001300047c82 */ /* 0x000fca0008000000 */
.L_x_75:
[----:B------:R-:W-:Y:S01]  /*3e90*/  ULEA UR18, UR4, UR20, 0x3 ;  /* 0x0000001404127291 */ /* 0x000fe2000f8e18ff */
[----:B--234-:R-:W-:Y:S11]  /*3ea0*/  @P2 BRA `(.L_x_73) ;  /* 0x00000000000c2947 */ /* 0x01cff60003800000 */
[----:B------:R-:W-:Y:S04]  /*3eb0*/  SHF.L.U32 R7, R0, 0x1f, RZ ;  /* 0x0000001f00077819 */ /* 0x000fe800000006ff */
[----:B------:R-:W2:Y:S02]  /*3ec0*/  SYNCS.PHASECHK.TRANS64.TRYWAIT P0, [UR18], R7 ;  /* 0x00000007ff0075a7 */ /* 0x000ea40008001112 */
[----:B--2---:R-:W-:Y:S05]  /*3ed0*/  @!P0 BRA `(.L_x_74) ;  /* 0x0000005000408947 */ /* 0x004fea0003800000 */
.L_x_73:
[----:B------:R-:W-:Y:S01]  /*3ee0*/  UISETP.NE.AND UP0, UPT, UR17, URZ, UPT ;  /* 0x000000ff1100728c */ /* 0x000fe2000bf05270 */
[----:B------:R-:W-:Y:S01]  /*3ef0*/  PLOP3.LUT P2, PT, PT, PT, PT, 0x80, 0x8 ;  /* 0x000000000008781c */ /* 0x000fe20003f4f070 */
[----:B------:R-:W-:Y:S02]  /*3f00*/  UIADD3 UR5, UPT, UPT, UR4, 0x1, URZ ;  /* 0x0000000104057890 */ /* 0x000fe4000fffe0ff */
[----:B------:R-:W-:Y:S02]  /*3f10*/  ULEA UR10, UR4, UR23, 0x8 ;  /* 0x00000017040a7291 */ /* 0x000fe4000f8e40ff */
[----:B------:R-:W-:Y:S01]  /*3f20*/  UISETP.NE.AND UP1, UPT, UR5, 0xa, UPT ;  /* 0x0000000a0500788c */ /* 0x000fe2000bf25270 */
[----:B------:R-:W-:Y:S01]  /*3f30*/  PLOP3.LUT P0, PT, PT, PT, UP0, 0x80, 0x8 ;  /* 0x000000000008781c */ /* 0x000fe20003f0f008 */
[----:B------:R-:W-:Y:S02]  /*3f40*/  ULEA UR14, UR4, UR22, 0xa ;  /* 0x00000016040e7291 */ /* 0x000fe4000f8e50ff */
[----:B------:R-:W-:Y:S02]  /*3f50*/  USEL UR6, URZ, 0x1, UP1 ;  /* 0x00000001ff067887 */ /* 0x000fe40008800000 */
[----:B------:R-:W-:Y:S01]  /*3f60*/  USEL UR19, UR5, URZ, UP1 ;  /* 0x000000ff05137287 */ /* 0x000fe20008800000 */
[----:B------:R-:W-:Y:S11]  /*3f70*/  ELECT P1, URZ, PT ;  /* 0x0000000000ff782f */ /* 0x000ff60003820000 */
[----:B------:R-:W-:Y:S02]  /*3f80*/  @!UPT UIADD3 URZ, UPT, UPT, URZ, URZ, URZ ;  /* 0x000000fffffff290 */ /* 0x000fe4000fffe0ff */
[C---:B-----5:R-:W-:Y:S01]  /*3f90*/  @P1 R2UR.BROADCAST UR4, R5.reuse ;  /* 0x00000000050412ca */ /* 0x060fe200008e0000 */
[----:B------:R-:W-:Y:S01]  /*3fa0*/  @UP0 ULEA UR5, UR19, UR20, 0x3 ;  /* 0x0000001413050291 */ /* 0x000fe2000f8e18ff */
[----:B------:R-:W-:Y:S01]  /*3fb0*/  LOP3.LUT R0, R0, UR6, RZ, 0x3c, !PT ;  /* 0x0000000600007c12 */ /* 0x000fe2000f8e3cff */
[----:B------:R-:W-:Y:S02]  /*3fc0*/  UIADD3 UR8, UPT, UPT, UR10, 0x40, URZ ;  /* 0x000000400a087890 */ /* 0x000fe4000fffe0ff */
[----:B------:R-:W-:Y:S01]  /*3fd0*/  UIADD3 UR6, UPT, UPT, UR14, 0x2, URZ ;  /* 0x000000020e067890 */ /* 0x000fe2000fffe0ff */
[----:B-1----:R-:W-:Y:S01]  /*3fe0*/  @P0 SHF.L.U32 R4, R0, 0x1f, RZ ;  /* 0x0000001f00040819 */ /* 0x002fe200000006ff */
[----:B------:R-:W-:Y:S01]  /*3ff0*/  UIADD3 UR12, UPT, UPT, UR10, 0x80, URZ ;  /* 0x000000800a0c7890 */ /* 0x000fe2000fffe0ff */
[----:B------:R-:W-:Y:S02]  /*4000*/  UMOV UR11, 0x80004020 ;  /* 0x80004020000b7882 */ /* 0x000fe40000000000 */
[----:B------:R3:W4:Y:S01]  /*4010*/  @P0 SYNCS.PHASECHK.TRANS64.TRYWAIT P2, [UR5], R4 ;  /* 0x00000004ff0005a7 */ /* 0x0007220008041105 */
[----:B------:R-:W-:Y:S11]  /*4020*/  ELECT P0, URZ, PT ;  /* 0x0000000000ff782f */ /* 0x000ff60003800000 */
[----:B------:R-:W-:Y:S02]  /*4030*/  @!UPT UIADD3 URZ, UPT, UPT, URZ, URZ, URZ ;  /* 0x000000fffffff290 */ /* 0x000fe4000fffe0ff */
[C---:B------:R-:W-:Y:S02]  /*4040*/  @P0 R2UR.BROADCAST UR16, R5.reuse ;  /* 0x00000000051002ca */ /* 0x040fe400008e0000 */
[----:B------:R-:W-:Y:S01]  /*4050*/  ELECT P0, URZ, PT ;  /* 0x0000000000ff782f */ /* 0x000fe20003800000 */
[----:B------:R-:W-:Y:S01]  /*4060*/  UMOV UR15, 0x40004040 ;  /* 0x40004040000f7882 */ /* 0x000fe20000000000 */
[----:B------:R-:W-:Y:S01]  /*4070*/  UMOV UR9, 0x80004020 ;  /* 0x8000402000097882 */ /* 0x000fe20000000000 */
[----:B------:R1:W-:Y:S01]  /*4080*/  UTCHMMA.2CTA gdesc[UR14], gdesc[UR10], tmem[UR4], tmem[UR32], idesc[UR33], UP2 ;  /* 0x00ff200a0e0075ea */ /* 0x0003e20009200004 */
[----:B------:R-:W-:Y:S01]  /*4090*/  UPLOP3.LUT UP2, UPT, UPT, UPT, UPT, 0x80, 0x8 ;  /* 0x000000000008789c */ /* 0x000fe20003f4f070 */
[----:B------:R-:W-:Y:S01]  /*40a0*/  UMOV UR7, 0x40004040 ;  /* 0x4000404000077882 */ /* 0x000fe20000000000 */
[----:B------:R-:W-:Y:S01]  /*40b0*/  UMOV UR13, 0x80004020 ;  /* 0x80004020000d7882 */ /* 0x000fe20000000000 */
[----:B------:R-:W-:Y:S04]  /*40c0*/  UMOV UR5, 0x40004040 ;  /* 0x4000404000057882 */ /* 0x000fe80000000000 */
[----:B------:R2:W-:Y:S01]  /*40d0*/  UTCHMMA.2CTA gdesc[UR6], gdesc[UR8], tmem[UR16], tmem[UR30], idesc[UR31], UPT ;  /* 0x00ff1e08060075ea */ /* 0x0005e2000ba00010 */
[----:B-1----:R-:W-:Y:S01]  /*40e0*/  UIADD3 UR4, UPT, UPT, UR14, 0x4, URZ ;  /* 0x000000040e047890 */ /* 0x002fe2000fffe0ff */
[C---:B------:R-:W-:Y:S02]  /*40f0*/  @P0 R2UR.BROADCAST UR15, R5.reuse ;  /* 0x00000000050f02ca */ /* 0x040fe400008e0000 */
[----:B------:R-:W-:Y:S01]  /*4100*/  ELECT P0, URZ, PT ;  /* 0x0000000000ff782f */ /* 0x000fe20003800000 */
[----:B------:R-:W-:Y:S02]  /*4110*/  UIADD3 UR10, UPT, UPT, UR10, 0xc0, URZ ;  /* 0x000000c00a0a7890 */ /* 0x000fe4000fffe0ff */
[----:B--2---:R-:W-:Y:S10]  /*4120*/  UIADD3 UR6, UPT, UPT, UR14, 0x6, URZ ;  /* 0x000000060e067890 */ /* 0x004ff4000fffe0ff */
[----:B------:R-:W-:Y:S01]  /*4130*/  @P0 R2UR.BROADCAST UR9, R5 ;  /* 0x00000000050902ca */ /* 0x000fe200008e0000 */
[----:B------:R-:W-:Y:S01]  /*4140*/  UIADD3 UR8, UPT, UPT, UR18, 0x50, URZ ;  /* 0x0000005012087890 */ /* 0x000fe2000fffe0ff */
[----:B------:R1:W-:Y:S11]  /*4150*/  UTCHMMA.2CTA gdesc[UR4], gdesc[UR12], tmem[UR15], tmem[UR28], idesc[UR29], UPT ;  /* 0x00ff1c0c040075ea */ /* 0x0003f6000ba0000f */
[----:B------:R3:W-:Y:S01]  /*4160*/  UTCHMMA.2CTA gdesc[UR6], gdesc[UR10], tmem[UR9], tmem[UR26], idesc[UR27], UPT ;  /* 0x00ff1a0a060075ea */ /* 0x0007e2000ba00009 */
[----:B------:R3:W-:Y:S01]  /*4170*/  UTCBAR.2CTA.MULTICAST [UR8], URZ, UR21 ;  /* 0x000000ff080073e9 */ /* 0x0007e20008200815 */
[----:B-1----:R-:W-:Y:S02]  /*4180*/  UIADD3 UR4, UPT, UPT, UR17, 0x1, URZ ;  /* 0x0000000111047890 */ /* 0x002fe4000fffe0ff */
[----:B------:R-:W-:Y:S02]  /*4190*/  UIADD3 UR5, UPT, UPT, UR17, -0x1, URZ ;  /* 0xffffffff11057890 */ /* 0x000fe4000fffe0ff */
[----:B------:R-:W-:Y:S03]  /*41a0*/  UISETP.GT.U32.AND UP0, UPT, UR4, 0x1, UPT ;  /* 0x000000010400788c */ /* 0x000fe6000bf04070 */
[----:B------:R-:W-:Y:S02]  /*41b0*/  UMOV UR4, UR19 ;  /* 0x0000001300047c82 */ /* 0x000fe40008000000 */
[----:B------:R-:W-:Y:S04]  /*41c0*/  UMOV UR17, UR5 ;  /* 0x0000000500117c82 */ /* 0x000fe80008000000 */
[----:B------:R-:W-:Y:S05]  /*41d0*/  BRA.U UP0, `(.L_x_75) ;  /* 0xfffffffd002c7547 */ /* 0x000fea000b83ffff */
.L_x_72:
[----:B------:R-:W-:-:S09]  /*41e0*/  UIADD3 UR4, UPT, UPT, UR25, 0xf0, URZ ;  /* 0x000000f019047890 */ /* 0x000fd2000fffe0ff */
[----:B------:R2:W-:Y:S01]  /*41f0*/  UTCBAR.2CTA.MULTICAST [UR4], URZ, UR35 ;  /* 0x000000ff040073e9 */ /* 0x0005e20008200823 */
[----:B------:R-:W-:Y:S02]  /*4200*/  NOP ;  /* 0x0000000000007918 */ /* 0x000fe40000000000 */
.L_x_71:
[----:B--2---:R-:W-:Y:S01]  /*4210*/  UIADD3 UR4, UPT, UPT, UR24, 0x1, URZ ;  /* 0x0000000118047890 */ /* 0x004fe2000fffe0ff */
[----:B------:R-:W-:-:S03]  /*4220*/  LOP3.LUT R2, R2, 0x1, RZ, 0x3c, !PT ;  /* 0x0000000102027812 */ /* 0x000fc600078e3cff */
[----:B------:R-:W-:-:S04]  /*4230*/  UISETP.NE.AND UP0, UPT, UR4, 0x2, UPT ;  /* 0x000000020400788c */ /* 0x000fc8000bf05270 */
[----:B------:R-:W-:Y:S02]  /*4240*/  USEL UR5, URZ, 0x1, UP0 ;  /* 0x00000001ff057887 */ /* 0x000fe40008000000 */
[----:B------:R-:W-:-:S04]  /*4250*/  USEL UR24, UR4, URZ, UP0 ;  /* 0x000000ff04187287 */ /* 0x000fc80008000000 */
[----:B------:R-:W-:Y:S01]  /*4260*/  LOP3.LUT R8, R8, UR5, RZ, 0x3c, !PT ;  /* 0x0000000508087c12 */ /* 0x000fe2000f8e3cff */
[----:B------:R-:W-:Y:S07]  /*4270*/  @P3 BRA `(.L_x_76) ;  /* 0xfffffff800983947 */ /* 0x000fee000383ffff */
[----:B---3--:R-:W2:Y:S01]  /*4280*/  S2UR UR8, SR_CgaCtaId ;  /* 0x00000000000879c3 */ /* 0x008ea20000008800 */
[----:B------:R-:W-:Y:S01]  /*4290*/  ELECT P0, URZ, PT ;  /* 0x0000000000ff782f */ /* 0x000fe20003800000 */
[----:B------:R-:W-:Y:S01]  /*42a0*/  HFMA2 R0, -RZ, RZ, 0, 5.9604644775390625e-08 ;  /* 0x00000001ff007431 */ /* 0x000fe200000001ff */
[----:B------:R-:W-:-:S05]  /*42b0*/  UMOV UR4, 0x40 ;  /* 0x0000004000047882 */ /* 0x000fca0000000000 */
[----:B------:R-:W-:Y:S01]  /*42c0*/  UVIRTCOUNT.DEALLOC.SMPOOL 0x80 ;  /* 0x000000800000784c */ /* 0x000fe20000000000 */
[----:B------:R-:W-:Y:S02]  /*42d0*/  UISETP.NE.AND UP0, UPT, UR38, URZ, UPT ;  /* 0x000000ff2600728c */ /* 0x000fe4000bf05270 */
[----:B--2---:R-:W-:-:S09]  /*42e0*/  ULEA UR8, UR8, UR4, 0x18 ;  /* 0x0000000408087291 */ /* 0x004fd2000f8ec0ff */
[----:B------:R2:W-:Y:S01]  /*42f0*/  @P0 STS.U8 [UR8+0x1c], R0 ;  /* 0x00001c00ff000988 */ /* 0x0005e20008000008 */
[----:B------:R-:W-:Y:S05]  /*4300*/  BRA.U UP0, `(.L_x_77) ;  /* 0x0000000100587547 */ /* 0x000fea000b800000 */
[----:B------:R-:W-:Y:S01]  /*4310*/  UIADD3 UR5, UPT, UPT, UR20, 0x100, URZ ;  /* 0x0000010014057890 */ /* 0x000fe2000fffe0ff */
[----:B-1----:R-:W-:-:S03]  /*4320*/  SHF.L.U32 R5, R8, 0x1f, RZ ;  /* 0x0000001f08057819 */ /* 0x002fc600000006ff */
[----:B------:R-:W-:-:S09]  /*4330*/  ULEA UR4, UR24, UR5, 0x3 ;  /* 0x0000000518047291 */ /* 0x000fd2000f8e18ff */
[----:B------:R-:W1:Y:S02]  /*4340*/  SYNCS.PHASECHK.TRANS64.TRYWAIT P0, [UR4], R5 ;  /* 0x00000005ff0075a7 */ /* 0x000e640008001104 */
[----:B-1----:R-:W-:Y:S05]  /*4350*/  @!P0 BRA `(.L_x_78) ;  /* 0x0000004c00388947 */ /* 0x002fea0003800000 */
.L_x_167:
[----:B------:R-:W-:-:S04]  /*4360*/  UIADD3 UR4, UPT, UPT, UR24, 0x1, URZ ;  /* 0x0000000118047890 */ /* 0x000fc8000fffe0ff */
[----:B------:R-:W-:-:S04]  /*4370*/  UISETP.NE.AND UP1, UPT, UR4, 0x2, UPT ;  /* 0x000000020400788c */ /* 0x000fc8000bf25270 */
[----:B------:R-:W-:Y:S02]  /*4380*/  USEL UR6, URZ, 0x1, UP1 ;  /* 0x00000001ff067887 */ /* 0x000fe40008800000 */
[----:B------:R-:W-:-:S04]  /*4390*/  USEL UR4, UR4, URZ, UP1 ;  /* 0x000000ff04047287 */ /* 0x000fc80008800000 */
[----:B------:R-:W-:Y:S01]  /*43a0*/  ULEA UR4, UR4, UR5, 0x3 ;  /* 0x0000000504047291 */ /* 0x000fe2000f8e18ff */
[----:B-1----:R-:W-:-:S04]  /*43b0*/  LOP3.LUT R5, R8, UR6, RZ, 0x3c, !PT ;  /* 0x0000000608057c12 */ /* 0x002fc8000f8e3cff */
[----:B------:R-:W-:Y:S01]  /*43c0*/  SHF.L.U32 R5, R5, 0x1f, RZ ;  /* 0x0000001f05057819 */ /* 0x000fe200000006ff */
[----:B--2---:R-:W-:-:S04]  /*43d0*/  IMAD.U32 R0, RZ, RZ, UR4 ;  /* 0x00000004ff007e24 */ /* 0x004fc8000f8e00ff */
[----:B------:R1:W2:Y:S03]  /*43e0*/  SYNCS.PHASECHK.TRANS64.TRYWAIT P0, [R0+URZ], R5 ;  /* 0x00000005000075a7 */ /* 0x0002a600080011ff */
[----:B--2---:R-:W-:Y:S05]  /*43f0*/  @!P0 NANOSLEEP.SYNCS 0x989680 ;  /* 0x009896800000895d */ /* 0x004fea0003900000 */
[----:B------:R-:W2:Y:S02]  /*4400*/  @!P0 SYNCS.PHASECHK.TRANS64 P0, [R0+URZ], R5 ;  /* 0x00000005000085a7 */ /* 0x000ea400080010ff */
[----:B--2---:R-:W-:Y:S05]  /*4410*/  @P0 BRA `(.L_x_79) ;  /* 0x0000000000200947 */ /* 0x004fea0003800000 */
.L_x_80:
[----:B--2---:R2:W3:Y:S02]  /*4420*/  SYNCS.PHASECHK.TRANS64.TRYWAIT P0, [R0+URZ], R5 ;  /* 0x00000005000075a7 */ /* 0x0044e400080011ff */
[----:B---3--:R-:W-:Y:S05]  /*4430*/  @!P0 NANOSLEEP.SYNCS 0x989680 ;  /* 0x009896800000895d */ /* 0x008fea0003900000 */
[----:B------:R-:W3:Y:S02]  /*4440*/  @!P0 SYNCS.PHASECHK.TRANS64 P0, [R0+URZ], R5 ;  /* 0x00000005000085a7 */ /* 0x000ee400080010ff */
[----:B---3--:R-:W-:Y:S05]  /*4450*/  @!P0 BRA `(.L_x_80) ;  /* 0xfffffffc00f08947 */ /* 0x008fea000383ffff */
[----:B------:R-:W-:Y:S05]  /*4460*/  BRA `(.L_x_79) ;  /* 0x00000000000c7947 */ /* 0x000fea0003800000 */
.L_x_77:
[----:B------:R-:W-:-:S04]  /*4470*/  UIADD3 UR4, UPT, UPT, UR20, 0x110, URZ ;  /* 0x0000011014047890 */ /* 0x000fc8000fffe0ff */
[----:B------:R-:W-:-:S09]  /*4480*/  UPRMT UR4, UR37, 0x654, UR4 ;  /* 0x0000065425047896 */ /* 0x000fd20008000004 */
[----:B------:R-:W-:Y:S03]  /*4490*/  SYNCS.ARRIVE.TRANS64.RED.A1T0 RZ, [UR4], RZ ;  /* 0x000000ffffff79a7 */ /* 0x000fe60008100404 */
.L_x_79:
[----:B-12---:R-:W-:Y:S01]  /*44a0*/  SHF.L.U32 R5, RZ, 0x1f, RZ ;  /* 0x0000001fff057819 */ /* 0x006fe200000006ff */
[----:B------:R-:W-:Y:S01]  /*44b0*/  UIADD3 UR4, UPT, UPT, UR20, 0x110, URZ ;  /* 0x0000011014047890 */ /* 0x000fe2000fffe0ff */
[----:B------:R-:W-:Y:S02]  /*44c0*/  PLOP3.LUT P0, PT, PT, PT, UP0, 0x80, 0x8 ;  /* 0x000000000008781c */ /* 0x000fe40003f0f008 */
[----:B------:R-:W1:Y:S02]  /*44d0*/  SYNCS.PHASECHK.TRANS64.TRYWAIT P1, [UR20+0x110], R5 ;  /* 0x00011005ff0075a7 */ /* 0x000e640008021114 */
[----:B-1----:R-:W-:Y:S09]  /*44e0*/  @!P1 BRA `(.L_x_81) ;  /* 0x0000004800ec9947 */ /* 0x002ff20003800000 */
.L_x_169:
[----:B------:R-:W-:Y:S01]  /*44f0*/  @!UP0 UPRMT UR4, UR37, 0x654, UR4 ;  /* 0x0000065425048896 */ /* 0x000fe20008000004 */
[----:B------:R-:W-:Y:S01]  /*4500*/  LOP3.LUT R2, R3, 0xffff, RZ, 0xc0, !PT ;  /* 0x0000ffff03027812 */ /* 0x000fe200078ec0ff */
[----:B------:R-:W-:Y:S02]  /*4510*/  IMAD.MOV.U32 R3, RZ, RZ, 0xffff ;  /* 0x0000ffffff037424 */ /* 0x000fe400078e00ff */
[----:B-1----:R-:W-:Y:S01]  /*4520*/  IMAD.MOV.U32 R5, RZ, RZ, 0x1 ;  /* 0x00000001ff057424 */ /* 0x002fe200078e00ff */
[----:B------:R-:W-:-:S04]  /*4530*/  SHF.R.U32.HI R2, RZ, 0x5, R2 ;  /* 0x00000005ff027819 */ /* 0x000fc80000011602 */
[----:B------:R-:W-:Y:S01]  /*4540*/  @!P0 SYNCS.ARRIVE.TRANS64.RED.A1T0 RZ, [UR4], RZ ;  /* 0x000000ffffff89a7 */ /* 0x000fe20008100404 */
[----:B------:R-:W-:Y:S01]  /*4550*/  NOP ;  /* 0x0000000000007918 */ /* 0x000fe20000000000 */
[----:B------:R-:W1:Y:S01]  /*4560*/  LDS R0, [UR8+0x14] ;  /* 0x00001408ff007984 */ /* 0x000e620008000800 */
[-C--:B------:R-:W-:Y:S02]  /*4570*/  SHF.L.U32 R3, R3, R2.reuse, RZ ;  /* 0x0000000203037219 */ /* 0x080fe400000006ff */
[----:B------:R-:W-:Y:S02]  /*4580*/  SHF.L.U32 R5, R5, R2, RZ ;  /* 0x0000000205057219 */ /* 0x000fe400000006ff */
[----:B-1----:R-:W-:-:S04]  /*4590*/  LOP3.LUT R0, R0, R3, RZ, 0xc0, !PT ;  /* 0x0000000300007212 */ /* 0x002fc800078ec0ff */
[----:B------:R-:W-:-:S13]  /*45a0*/  ISETP.NE.AND P0, PT, R0, R3, PT ;  /* 0x000000030000720c */ /* 0x000fda0003f05270 */
[----:B------:R-:W-:Y:S05]  /*45b0*/  @P0 BRA `(.L_x_82) ;  /* 0x00000000005c0947 */ /* 0x000fea0003800000 */
[----:B------:R-:W1:Y:S02]  /*45c0*/  LDS R0, [UR8+0x18] ;  /* 0x00001808ff007984 */ /* 0x000e640008000800 */
[----:B-1----:R-:W-:-:S04]  /*45d0*/  LOP3.LUT R0, R0, R5, RZ, 0xc0, !PT ;  /* 0x0000000500007212 */ /* 0x002fc800078ec0ff */
[----:B------:R-:W-:-:S13]  /*45e0*/  ISETP.NE.AND P0, PT, R0, R5, PT ;  /* 0x000000050000720c */ /* 0x000fda0003f05270 */
[----:B------:R-:W-:Y:S05]  /*45f0*/  @P0 BRA `(.L_x_83) ;  /* 0x0000000000400947 */ /* 0x000fea0003800000 */
[----:B------:R-:W-:Y:S01]  /*4600*/  R2UR UR4, R3 ;  /* 0x00000000030472ca */ /* 0x000fe200000e0000 */
[----:B------:R-:W1:Y:S01]  /*4610*/  S2R R2, SR_LANEID ;  /* 0x0000000000027919 */ /* 0x000e620000000000 */
[----:B------:R-:W-:-:S04]  /*4620*/  LOP3.LUT R5, RZ, R5, RZ, 0x33, !PT ;  /* 0x00000005ff057212 */ /* 0x000fc800078e33ff */
[----:B------:R-:W2:Y:S07]  /*4630*/  REDUX UR6, R5 ;  /* 0x00000000050673c4 */ /* 0x000eae0000000000 */
[----:B------:R-:W-:-:S03]  /*4640*/  ULOP3.LUT UR5, URZ, UR4, URZ, 0x33, !UPT ;  /* 0x00000004ff057292 */ /* 0x000fc6000f8e33ff */
[----:B------:R-:W-:Y:S02]  /*4650*/  VOTEU.ANY UR4, UPT, PT ;  /* 0x0000000000047886 */ /* 0x000fe400038e0100 */
[----:B------:R-:W-:Y:S01]  /*4660*/  UFLO.U32 UR4, UR4 ;  /* 0x00000004000472bd */ /* 0x000fe200080e0000 */
[----:B------:R-:W-:-:S04]  /*4670*/  IMAD.U32 R0, RZ, RZ, UR5 ;  /* 0x00000005ff007e24 */ /* 0x000fc8000f8e00ff */
[----:B------:R-:W3:Y:S02]  /*4680*/  REDUX UR7, R0 ;  /* 0x00000000000773c4 */ /* 0x000ee40000000000 */
[----:B------:R1:W-:Y:S02]  /*4690*/  UTCATOMSWS.AND URZ, UR5 ;  /* 0x0000000500ff79e3 */ /* 0x0003e40008000000 */
[----:B-1----:R-:W-:Y:S01]  /*46a0*/  ISETP.EQ.U32.AND P0, PT, R2, UR4, PT ;  /* 0x0000000402007c0c */ /* 0x002fe2000bf02070 */
[----:B--2---:R-:W-:Y:S02]  /*46b0*/  IMAD.U32 R2, RZ, RZ, UR6 ;  /* 0x00000006ff027e24 */ /* 0x004fe4000f8e00ff */
[----:B---3--:R-:W-:-:S10]  /*46c0*/  IMAD.U32 R3, RZ, RZ, UR7 ;  /* 0x00000007ff037e24 */ /* 0x008fd4000f8e00ff */
[----:B------:R1:W-:Y:S04]  /*46d0*/  @P0 ATOMS.AND RZ, [UR8+0x14], R3 ;  /* 0x00001403ffff098c */ /* 0x0003e8000a800008 */
[----:B------:R1:W-:Y:S01]  /*46e0*/  @P0 ATOMS.AND RZ, [UR8+0x18], R2 ;  /* 0x00001802ffff098c */ /* 0x0003e2000a800008 */
[----:B------:R-:W-:Y:S05]  /*46f0*/  BRA `(.L_x_84) ;  /* 0x0000000000147947 */ /* 0x000fea0003800000 */
.L_x_83:
[----:B------:R-:W-:Y:S02]  /*4700*/  MOV R2, 0x4720 ;  /* 0x0000472000027802 */ /* 0x000fe40000000f00 */
[----:B----45:R-:W-:Y:S05]  /*4710*/  CALL.REL.NOINC `($__internal_0_$__cuda_sm10x_tcgen05_guardrail_trap_col_being_dealloced_not_returned_by_alloc) ;  /* 0x0000004c005c7944 */ /* 0x030fea0003c00000 */
[----:B------:R-:W-:Y:S05]  /*4720*/  BRA `(.L_x_84) ;  /* 0x0000000000087947 */ /* 0x000fea0003800000 */
.L_x_82:
[----:B------:R-:W-:Y:S02]  /*4730*/  MOV R2, 0x4750 ;  /* 0x0000475000027802 */ /* 0x000fe40000000f00 */
[----:B----45:R-:W-:Y:S05]  /*4740*/  CALL.REL.NOINC `($__internal_2_$__cuda_sm10x_tcgen05_guardrail_trap_unallocated_columns_being_dealloced) ;  /* 0x0000004c00687944 */ /* 0x030fea0003c00000 */
.L_x_84:
[----:B------:R-:W-:Y:S01]  /*4750*/  NOP ;  /* 0x0000000000007918 */ /* 0x000fe20000000000 */
[----:B------:R-:W-:Y:S05]  /*4760*/  EXIT ;  /* 0x000000000000794d */ /* 0x000fea0003800000 */
.L_x_56:
[----:B------:R-:W-:-:S09]  /*4770*/  UISETP.NE.OR UP0, UPT, UR18, 0x3, !UP3 ;  /* 0x000000031200788c */ /* 0x000fd2000df05670 */
[----:B------:R-:W-:Y:S05]  /*4780*/  BRA.U UP0, `(.L_x_85) ;  /* 0x0000001100447547 */ /* 0x000fea000b800000 */
[----:B------:R-:W2:Y:S01]  /*4790*/  LDCU.64 UR4, c[0x0][0x888] ;  /* 0x00011100ff0477ac */ /* 0x000ea20008000a00 */
[----:B------:R-:W3:Y:S01]  /*47a0*/  S2UR UR6, SR_CgaCtaId ;  /* 0x00000000000679c3 */ /* 0x000ee20000008800 */
[----:B------:R-:W-:Y:S01]  /*47b0*/  HFMA2 R9, -RZ, RZ, 0, 5.9604644775390625e-08 ;  /* 0x00000001ff097431 */ /* 0x000fe200000001ff */
[----:B------:R-:W-:Y:S01]  /*47c0*/  MOV R8, RZ ;  /* 0x000000ff00087202 */ /* 0x000fe20000000f00 */
[----:B------:R-:W4:Y:S01]  /*47d0*/  LDCU UR36, c[0x0][0x370] ;  /* 0x00006e00ff2477ac */ /* 0x000f220008000800 */
[----:B------:R-:W-:Y:S01]  /*47e0*/  HFMA2 R3, -RZ, RZ, 0, 0.0078125 ;  /* 0x00002000ff037431 */ /* 0x000fe200000001ff */
[----:B------:R-:W1:Y:S03]  /*47f0*/  LDCU.128 UR32, c[0x0][0xb10] ;  /* 0x00016200ff2077ac */ /* 0x000e660008000c00 */
[----:B------:R-:W4:Y:S01]  /*4800*/  LDC.64 R10, c[0x0][0x348] ;  /* 0x0000d200ff0a7b82 */ /* 0x000f220000000a00 */
[----:B------:R-:W1:Y:S01]  /*4810*/  LDCU UR29, c[0x0][0x374] ;  /* 0x00006e80ff1d77ac */ /* 0x000e620008000800 */
[----:B------:R-:W4:Y:S01]  /*4820*/  LDCU.64 UR26, c[0x0][0x890] ;  /* 0x00011200ff1a77ac */ /* 0x000f220008000a00 */
[----:B------:R-:W4:Y:S01]  /*4830*/  LDCU UR18, c[0x0][0xb0c] ;  /* 0x00016180ff1277ac */ /* 0x000f220008000800 */
[----:B--2---:R-:W-:Y:S01]  /*4840*/  UISETP.NE.U32.AND UP0, UPT, UR4, URZ, UPT ;  /* 0x000000ff0400728c */ /* 0x004fe2000bf05070 */
[----:B------:R-:W2:Y:S01]  /*4850*/  LDCU UR46, c[0x0][0xb20] ;  /* 0x00016400ff2e77ac */ /* 0x000ea20008000800 */
[----:B------:R-:W2:Y:S01]  /*4860*/  LDCU UR4, c[0x0][0xb30] ;  /* 0x00016600ff0477ac */ /* 0x000ea20008000800 */
[----:B------:R-:W2:Y:S01]  /*4870*/  LDCU.128 UR40, c[0x0][0x980] ;  /* 0x00013000ff2877ac */ /* 0x000ea20008000c00 */
[----:B------:R-:W-:Y:S01]  /*4880*/  UMOV UR24, 0x400 ;  /* 0x0000040000187882 */ /* 0x000fe20000000000 */
[----:B-1----:R-:W-:-:S02]  /*4890*/  UIMAD.WIDE.U32 UR8, UR29, UR35, URZ ;  /* 0x000000231d0872a5 */ /* 0x002fc4000f8e00ff */
[----:B---3--:R-:W-:Y:S02]  /*48a0*/  ULEA UR24, UR6, UR24, 0x18 ;  /* 0x0000001806187291 */ /* 0x008fe4000f8ec0ff */
[----:B----4-:R-:W-:Y:S02]  /*48b0*/  UIMAD.WIDE.U32 UR6, UR36, UR32, URZ ;  /* 0x00000020240672a5 */ /* 0x010fe4000f8e00ff */
[----:B------:R-:W-:Y:S02]  /*48c0*/  UISETP.NE.AND.EX UP5, UPT, UR5, URZ, UPT, UP0 ;  /* 0x000000ff0500728c */ /* 0x000fe4000bfa5300 */
[----:B------:R-:W-:Y:S02]  /*48d0*/  UISETP.NE.U32.AND UP6, UPT, UR26, URZ, UPT ;  /* 0x000000ff1a00728c */ /* 0x000fe4000bfc5070 */
[----:B------:R-:W-:Y:S02]  /*48e0*/  UIADD3 UR37, UPT, UPT, UR24, 0xe8, URZ ;  /* 0x000000e818257890 */ /* 0x000fe4000fffe0ff */
[----:B------:R-:W-:-:S02]  /*48f0*/  UISETP.NE.AND UP0, UPT, UR39, 0x1, UPT ;  /* 0x000000012700788c */ /* 0x000fc4000bf05270 */
[----:B------:R-:W-:Y:S01]  /*4900*/  UISETP.NE.AND UP0, UPT, UR18, 0x1, UPT ;  /* 0x000000011200788c */ /* 0x000fe2000bf05270 */
[----:B------:R-:W-:Y:S01]  /*4910*/  UMOV UR6, UR7 ;  /* 0x0000000700067c82 */ /* 0x000fe20008000000 */
[----:B------:R-:W-:Y:S01]  /*4920*/  UMOV UR38, UR9 ;  /* 0x0000000900267c82 */ /* 0x000fe20008000000 */
[----:B------:R-:W-:Y:S02]  /*4930*/  UISETP.GE.AND UP2, UPT, UR39, 0x1, UPT ;  /* 0x000000012700788c */ /* 0x000fe4000bf46270 */
[----:B------:R-:W-:Y:S01]  /*4940*/  UISETP.NE.AND UP0, UPT, UR34, 0x1, UPT ;  /* 0x000000012200788c */ /* 0x000fe2000bf05270 */
[----:B------:R-:W-:Y:S01]  /*4950*/  UMOV UR25, URZ ;  /* 0x000000ff00197c82 */ /* 0x000fe20008000000 */
[----:B------:R-:W-:Y:S01]  /*4960*/  UPLOP3.LUT UP4, UPT, UPT, UPT, UPT, 0x40, 0x4 ;  /* 0x000000000004789c */ /* 0x000fe20003f8e870 */
[----:B------:R-:W1:Y:S01]  /*4970*/  LDCU.64 UR16, c[0x0][0xb28] ;  /* 0x00016500ff1077ac */ /* 0x000e620008000a00 */
[----:B------:R-:W3:Y:S01]  /*4980*/  LDCU.64 UR30, c[0x0][0x990] ;  /* 0x00013200ff1e77ac */ /* 0x000ee20008000a00 */
[----:B------:R-:W-:-:S02]  /*4990*/  UISETP.NE.AND.EX UP6, UPT, UR27, URZ, UPT, UP6 ;  /* 0x000000ff1b00728c */ /* 0x000fc4000bfc5360 */
[----:B------:R-:W-:Y:S02]  /*49a0*/  UPRMT UR37, URZ, 0x654, UR37 ;  /* 0x00000654ff257896 */ /* 0x000fe40008000025 */
[----:B------:R-:W-:Y:S02]  /*49b0*/  USHF.R.U32.HI UR44, URZ, UR33, UR6 ;  /* 0x00000021ff2c7299 */ /* 0x000fe40008011606 */
[----:B--2---:R-:W-:Y:S02]  /*49c0*/  USHF.R.U32.HI UR38, URZ, UR46, UR38 ;  /* 0x0000002eff267299 */ /* 0x004fe40008011626 */
[----:B------:R-:W-:Y:S02]  /*49d0*/  UISETP.NE.AND UP3, UPT, UR4, 0x1, UPT ;  /* 0x000000010400788c */ /* 0x000fe4000bf65270 */
[----:B------:R-:W-:Y:S02]  /*49e0*/  UISETP.NE.AND UP2, UPT, UR40, 0x1, UPT ;  /* 0x000000012800788c */ /* 0x000fe4000bf45270 */
[----:B------:R-:W-:-:S11]  /*49f0*/  UISETP.NE.AND UP0, UPT, UR43, 0x1, UPT ;  /* 0x000000012b00788c */ /* 0x000fd6000bf05270 */
.L_x_94:
[----:B------:R-:W-:Y:S04]  /*4a00*/  SHF.L.U32 R5, R8, 0x1f, RZ ;  /* 0x0000001f08057819 */ /* 0x000fe800000006ff */
[----:B--2---:R-:W2:Y:S02]  /*4a10*/  SYNCS.PHASECHK.TRANS64.TRYWAIT P0, [UR24+0xe0], R5 ;  /* 0x0000e005ff0075a7 */ /* 0x004ea40008001118 */
[----:B--2---:R-:W-:Y:S05]  /*4a20*/  @!P0 BRA `(.L_x_86) ;  /* 0x0000004400b48947 */ /* 0x004fea0003800000 */
.L_x_171:
[----:B--2---:R-:W2:Y:S01]  /*4a30*/  LDS.128 R4, [UR24+0x120] ;  /* 0x00012018ff047984 */ /* 0x004ea20008000c00 */
[----:B------:R-:W-:Y:S01]  /*4a40*/  UISETP.GE.AND UP0, UPT, UR39, 0x1, UPT ;  /* 0x000000012700788c */ /* 0x000fe2000bf06270 */
[----:B------:R-:W-:Y:S01]  /*4a50*/  @!PT LDS RZ, [RZ] ;  /* 0x00000000fffff984 */ /* 0x000fe20000000800 */
[----:B------:R-:W-:Y:S01]  /*4a60*/  @!PT LDS RZ, [RZ] ;  /* 0x00000000fffff984 */ /* 0x000fe20000000800 */
[----:B------:R-:W-:Y:S01]  /*4a70*/  @!PT LDS RZ, [RZ] ;  /* 0x00000000fffff984 */ /* 0x000fe20000000800 */
[----:B------:R-:W-:Y:S01]  /*4a80*/  @!PT LDS RZ, [RZ] ;  /* 0x00000000fffff984 */ /* 0x000fe20000000800 */
[----:B------:R4:W-:Y:S06]  /*4a90*/  MEMBAR.ALL.CTA ;  /* 0x0000000000007992 */ /* 0x0009ec0000008000 */
[----:B----4-:R-:W4:Y:S02]  /*4aa0*/  FENCE.VIEW.ASYNC.S ;  /* 0x00000000000073c6 */ /* 0x010f240000000000 */
[----:B----4-:R-:W-:Y:S01]  /*4ab0*/  SYNCS.ARRIVE.TRANS64.RED.A1T0 RZ, [UR37], RZ ;  /* 0x000000ffffff79a7 */ /* 0x010fe20008100425 */
[----:B--2---:R-:W-:Y:S11]  /*4ac0*/  LOP3.LUT P0, RZ, R6, 0x1, RZ, 0xc0, !PT ;  /* 0x0000000106ff7812 */ /* 0x004ff6000780c0ff */
[----:B------:R-:W-:Y:S02]  /*4ad0*/  @!UPT UIADD3 URZ, UPT, UPT, URZ, URZ, URZ ;  /* 0x000000fffffff290 */ /* 0x000fe4000fffe0ff */
[----:B------:R-:W-:Y:S01]  /*4ae0*/  VOTEU.ANY UP2, P0 ;  /* 0x0000000000ff7886 */ /* 0x000fe20000040100 */
[----:B------:R-:W-:Y:S11]  /*4af0*/  PLOP3.LUT P0, PT, PT, PT, UP2, 0x80, 0x8 ;  /* 0x000000000008781c */ /* 0x000ff60003f0f028 */
[----:B------:R-:W-:Y:S02]  /*4b00*/  @!UPT UIADD3 URZ, UPT, UPT, URZ, URZ, URZ ;  /* 0x000000fffffff290 */ /* 0x000fe4000fffe0ff */
[----:B------:R-:W-:Y:S02]  /*4b10*/  @P0 MOV R2, R4 ;  /* 0x0000000400020202 */ /* 0x000fe40000000f00 */
[----:B------:R-:W-:Y:S02]  /*4b20*/  @P0 LOP3.LUT R0, R5, 0xffff, RZ, 0xc0, !PT ;  /* 0x0000ffff05000812 */ /* 0x000fe400078ec0ff */
[----:B------:R-:W-:Y:S02]  /*4b30*/  @P0 R2UR UR5, R2 ;  /* 0x00000000020502ca */ /* 0x000fe400000e0000 */
[----:B------:R-:W-:Y:S11]  /*4b40*/  @P0 R2UR UR4, R0 ;  /* 0x00000000000402ca */ /* 0x000ff600000e0000 */
[----:B------:R-:W-:Y:S02]  /*4b50*/  @UP2 UMOV UR15, UR5 ;  /* 0x00000005000f2c82 */ /* 0x000fe40008000000 */
[----:B------:R-:W-:Y:S01]  /*4b60*/  @UP2 UMOV UR14, UR4 ;  /* 0x00000004000e2c82 */ /* 0x000fe20008000000 */
[----:B------:R-:W-:Y:S05]  /*4b70*/  BRA.U !UP0, `(.L_x_87) ;  /* 0x0000000108c07547 */ /* 0x000fea000b800000 */
[----:B------:R-:W-:Y:S02]  /*4b80*/  UIMAD.WIDE.U32 UR8, UR14, UR35, URZ ;  /* 0x000000230e0872a5 */ /* 0x000fe4000f8e00ff */
[----:B------:R-:W-:Y:S02]  /*4b90*/  UP2UR UR19, UPR, URZ, 0x4 ;  /* 0x00000004ff137883 */ /* 0x000fe40008000000 */
[----:B------:R-:W-:Y:S02]  /*4ba0*/  UISETP.NE.AND UP2, UPT, UR34, 0x1, UPT ;  /* 0x000000012200788c */ /* 0x000fe4000bf45270 */
[----:B------:R-:W-:Y:S02]  /*4bb0*/  UIMAD.WIDE.U32 UR10, UR15, UR32, URZ ;  /* 0x000000200f0a72a5 */ /* 0x000fe4000f8e00ff */
[----:B------:R-:W-:Y:S02]  /*4bc0*/  USEL UR4, UR29, UR38, !UP2 ;  /* 0x000000261d047287 */ /* 0x000fe4000d000000 */
[----:B------:R-:W-:Y:S02]  /*4bd0*/  UISETP.NE.AND UP0, UPT, UR18, 0x1, UPT ;  /* 0x000000011200788c */ /* 0x000fe4000bf05270 */
[----:B------:R-:W-:Y:S02]  /*4be0*/  UP2UR UR22, UPR, URZ, 0x2 ;  /* 0x00000002ff167883 */ /* 0x000fe40008000000 */
[----:B------:R-:W-:Y:S02]  /*4bf0*/  UISETP.NE.AND UP1, UPT, UR39, 0x1, UPT ;  /* 0x000000012700788c */ /* 0x000fe4000bf25270 */
[----:B-1----:R-:W-:Y:S02]  /*4c00*/  UIMAD.WIDE.U32 UR12, UR4, UR16, URZ ;  /* 0x00000010040c72a5 */ /* 0x002fe4000f8e00ff */
[----:B------:R-:W-:Y:S01]  /*4c10*/  USEL UR7, UR36, UR44, !UP0 ;  /* 0x0000002c24077287 */ /* 0x000fe2000c000000 */
[----:B------:R-:W-:Y:S02]  /*4c20*/  UMOV UR5, UR9 ;  /* 0x0000000900057c82 */ /* 0x000fe40008000000 */
[----:B------:R-:W-:Y:S02]  /*4c30*/  USHF.R.U32.HI UR6, URZ, UR46, UR5 ;  /* 0x0000002eff067299 */ /* 0x000fe40008011605 */
[----:B------:R-:W-:Y:S02]  /*4c40*/  UIMAD.WIDE.U32 UR20, UR7, UR16, URZ ;  /* 0x00000010071472a5 */ /* 0x000fe4000f8e00ff */
[----:B------:R-:W-:Y:S02]  /*4c50*/  USEL UR6, UR14, UR6, !UP2 ;  /* 0x000000060e067287 */ /* 0x000fe4000d000000 */
[----:B------:R-:W-:Y:S01]  /*4c60*/  UISETP.NE.AND UP2, UPT, UR19, URZ, UPT ;  /* 0x000000ff1300728c */ /* 0x000fe2000bf45270 */
[----:B------:R-:W-:Y:S01]  /*4c70*/  UMOV UR5, UR11 ;  /* 0x0000000b00057c82 */ /* 0x000fe20008000000 */
[----:B------:R-:W-:Y:S02]  /*4c80*/  UIMAD.WIDE.U32 UR10, UR6, UR16, URZ ;  /* 0x00000010060a72a5 */ /* 0x000fe4000f8e00ff */
[----:B------:R-:W-:Y:S03]  /*4c90*/  USHF.R.U32.HI UR8, URZ, UR33, UR5 ;  /* 0x00000021ff087299 */ /* 0x000fe60008011605 */
[----:B------:R-:W-:Y:S02]  /*4ca0*/  UMOV UR5, UR13 ;  /* 0x0000000d00057c82 */ /* 0x000fe40008000000 */
[----:B------:R-:W-:Y:S03]  /*4cb0*/  @UP1 USHF.R.U32.HI UR4, URZ, UR17, UR5 ;  /* 0x00000011ff041299 */ /* 0x000fe60008011605 */
[----:B------:R-:W-:Y:S01]  /*4cc0*/  UMOV UR5, UR21 ;  /* 0x0000001500057c82 */ /* 0x000fe20008000000 */
[----:B------:R-:W-:Y:S02]  /*4cd0*/  UIMAD UR4, UR39, UR4, URZ ;  /* 0x00000004270472a4 */ /* 0x000fe4000f8e02ff */
[----:B------:R-:W-:Y:S02]  /*4ce0*/  @UP1 USHF.R.U32.HI UR7, URZ, UR17, UR5 ;  /* 0x00000011ff071299 */ /* 0x000fe40008011605 */
[----:B------:R-:W-:Y:S02]  /*4cf0*/  USEL UR5, UR15, UR8, !UP0 ;  /* 0x000000080f057287 */ /* 0x000fe4000c000000 */
[----:B------:R-:W-:Y:S02]  /*4d00*/  UIMAD UR8, UR39, UR7, URZ ;  /* 0x00000007270872a4 */ /* 0x000fe4000f8e02ff */
[----:B------:R-:W-:Y:S03]  /*4d10*/  UISETP.GE.AND UP0, UPT, UR6, UR4, UPT ;  /* 0x000000040600728c */ /* 0x000fe6000bf06270 */
[----:B------:R-:W-:Y:S01]  /*4d20*/  UMOV UR4, UR11 ;  /* 0x0000000b00047c82 */ /* 0x000fe20008000000 */
[----:B------:R-:W-:Y:S02]  /*4d30*/  UISETP.GE.OR UP0, UPT, UR5, UR8, UP0 ;  /* 0x000000080500728c */ /* 0x000fe40008706670 */
[----:B------:R-:W-:Y:S02]  /*4d40*/  USHF.R.U32.HI UR4, URZ, UR17, UR4 ;  /* 0x00000011ff047299 */ /* 0x000fe40008011604 */
[----:B------:R-:W-:Y:S02]  /*4d50*/  UIMAD.WIDE.U32 UR8, UR5, UR16, URZ ;  /* 0x00000010050872a5 */ /* 0x000fe4000f8e00ff */
[----:B------:R-:W-:Y:S04]  /*4d60*/  USEL UR10, UR6, UR4, !UP1 ;  /* 0x00000004060a7287 */ /* 0x000fe8000c800000 */
[----:B------:R-:W-:Y:S01]  /*4d70*/  UIADD3 UR11, UPT, UPT, -UR10, URZ, URZ ;  /* 0x000000ff0a0b7290 */ /* 0x000fe2000fffe1ff */
[----:B------:R-:W-:Y:S02]  /*4d80*/  @!UP0 UMOV UR4, UR9 ;  /* 0x0000000900048c82 */ /* 0x000fe40008000000 */
[----:B------:R-:W-:Y:S02]  /*4d90*/  @!UP0 USHF.R.U32.HI UR4, URZ, UR17, UR4 ;  /* 0x00000011ff048299 */ /* 0x000fe40008011604 */
[----:B------:R-:W-:Y:S02]  /*4da0*/  UIMAD UR8, UR39, UR11, UR6 ;  /* 0x0000000b270872a4 */ /* 0x000fe4000f8e0206 */
[----:B------:R-:W-:Y:S02]  /*4db0*/  @!UP0 USEL UR4, UR5, UR4, !UP1 ;  /* 0x0000000405048287 */ /* 0x000fe4000c800000 */
[----:B------:R-:W-:Y:S02]  /*4dc0*/  UISETP.NE.AND UP1, UPT, UR22, URZ, UPT ;  /* 0x000000ff1600728c */ /* 0x000fe4000bf25270 */
[----:B------:R-:W-:Y:S02]  /*4dd0*/  @!UP0 UIMAD UR8, UR7, UR8, UR4 ;  /* 0x00000008070882a4 */ /* 0x000fe4000f8e0204 */
[----:B------:R-:W-:Y:S02]  /*4de0*/  @!UP0 UIADD3 UR9, UPT, UPT, UR10, -UR4, URZ ;  /* 0x800000040a098290 */ /* 0x000fe4000fffe0ff */
[----:B------:R-:W-:Y:S02]  /*4df0*/  UIADD3 UR4, UPT, UPT, -UR5, URZ, URZ ;  /* 0x000000ff05047290 */ /* 0x000fe4000fffe1ff */
[----:B------:R-:W-:Y:S02]  /*4e00*/  UIADD3 UR7, UPT, UPT, -UR6, URZ, URZ ;  /* 0x000000ff06077290 */ /* 0x000fe4000fffe1ff */
[----:B------:R-:W-:Y:S02]  /*4e10*/  @!UP0 UIMAD UR6, UR9, UR39, UR5 ;  /* 0x00000027090682a4 */ /* 0x000fe4000f8e0205 */
[----:B------:R-:W-:Y:S02]  /*4e20*/  UIMAD UR15, UR18, UR4, UR15 ;  /* 0x00000004120f72a4 */ /* 0x000fe4000f8e020f */
[----:B------:R-:W-:Y:S01]  /*4e30*/  UIMAD UR4, UR34, UR7, UR14 ;  /* 0x00000007220472a4 */ /* 0x000fe2000f8e020e */
[----:B------:R-:W-:Y:S02]  /*4e40*/  @!UP0 UMOV UR5, UR8 ;  /* 0x0000000800058c82 */ /* 0x000fe40008000000 */
[----:B------:R-:W-:Y:S02]  /*4e50*/  UIMAD UR15, UR5, UR18, UR15 ;  /* 0x00000012050f72a4 */ /* 0x000fe4000f8e020f */
[----:B------:R-:W-:Y:S11]  /*4e60*/  UIMAD UR14, UR6, UR34, UR4 ;  /* 0x00000022060e72a4 */ /* 0x000ff6000f8e0204 */
[----:B------:R-:W-:Y:S01]  /*4e70*/  @!UPT UIADD3 URZ, UPT, UPT, URZ, URZ, URZ ;  /* 0x000000fffffff290 */ /* 0x000fe2000fffe0ff */
.L_x_87:
[----:B------:R-:W2:Y:S01]  /*4e80*/  @!UP3 LDCU.128 UR20, c[0x0][0xb10] ;  /* 0x00016200ff14b7ac */ /* 0x000ea20008000c00 */
[----:B------:R-:W-:Y:S04]  /*4e90*/  ISETP.NE.U32.AND P1, PT, RZ, UR26, PT ;  /* 0x0000001aff007c0c */ /* 0x000fe8000bf25070 */
[----:B------:R-:W-:Y:S01]  /*4ea0*/  ISETP.NE.AND.EX P1, PT, RZ, UR27, PT, P1 ;  /* 0x0000001bff007c0c */ /* 0x000fe2000bf25310 */
[----:B------:R-:W4:Y:S01]  /*4eb0*/  @!UP3 LDCU UR5, c[0x0][0xb0c] ;  /* 0x00016180ff05b7ac */ /* 0x000f220008000800 */
[----:B------:R-:W-:Y:S02]  /*4ec0*/  USHF.L.U32 UR10, UR28, 0x6, URZ ;  /* 0x000000061c0a7899 */ /* 0x000fe400080006ff */
[----:B--2---:R-:W-:Y:S07]  /*4ed0*/  UIMAD.WIDE.U32 UR6, UR15, UR20, URZ ;  /* 0x000000140f0672a5 */ /* 0x004fee000f8e00ff */
[----:B------:R-:W-:Y:S01]  /*4ee0*/  @!UP3 UMOV UR4, UR7 ;  /* 0x000000070004bc82 */ /* 0x000fe20008000000 */
[----:B----4-:R-:W-:Y:S02]  /*4ef0*/  @!UP3 UISETP.NE.AND UP0, UPT, UR5, 0x1, UPT ;  /* 0x000000010500b88c */ /* 0x010fe4000bf05270 */
[----:B------:R-:W-:Y:S02]  /*4f00*/  @!UP3 USHF.R.U32.HI UR4, URZ, UR21, UR4 ;  /* 0x00000015ff04b299 */ /* 0x000fe40008011604 */
[----:B------:R-:W-:Y:S02]  /*4f10*/  UIMAD.WIDE.U32 UR6, UR14, UR23, URZ ;  /* 0x000000170e0672a5 */ /* 0x000fe4000f8e00ff */
[----:B------:R-:W-:Y:S02]  /*4f20*/  @!UP3 USEL UR8, UR15, UR4, !UP0 ;  /* 0x000000040f08b287 */ /* 0x000fe4000c000000 */
[----:B------:R-:W-:Y:S03]  /*4f30*/  @!UP3 UISETP.NE.AND UP0, UPT, UR22, 0x1, UPT ;  /* 0x000000011600b88c */ /* 0x000fe6000bf05270 */
[----:B------:R-:W-:Y:S02]  /*4f40*/  @!UP3 UMOV UR6, UR7 ;  /* 0x000000070006bc82 */ /* 0x000fe40008000000 */
[----:B------:R-:W2:Y:S02]  /*4f50*/  @!UP3 LDCU UR4, c[0x0][0xb20] ;  /* 0x00016400ff04b7ac */ /* 0x000ea40008000800 */
[----:B--2---:R-:W-:Y:S04]  /*4f60*/  @!UP3 USHF.R.U32.HI UR6, URZ, UR4, UR6 ;  /* 0x00000004ff06b299 */ /* 0x004fe80008011606 */
[----:B------:R-:W-:Y:S04]  /*4f70*/  @!UP3 USEL UR6, UR14, UR6, !UP0 ;  /* 0x000000060e06b287 */ /* 0x000fe8000c000000 */
[----:B------:R-:W-:Y:S02]  /*4f80*/  @!UP3 UIADD3 UR4, UPT, UPT, -UR8, UR6, URZ ;  /* 0x000000060804b290 */ /* 0x000fe4000fffe1ff */
[----:B------:R-:W-:Y:S02]  /*4f90*/  @!UP3 UIADD3 UR6, UPT, UPT, UR8, -UR6, URZ ;  /* 0x800000060806b290 */ /* 0x000fe4000fffe0ff */
[----:B------:R-:W-:Y:S02]  /*4fa0*/  @!UP3 UIMAD UR15, UR4, UR5, UR15 ;  /* 0x00000005040fb2a4 */ /* 0x000fe4000f8e020f */
[----:B------:R-:W-:Y:S01]  /*4fb0*/  @!UP3 UIMAD UR14, UR6, UR22, UR14 ;  /* 0x00000016060eb2a4 */ /* 0x000fe2000f8e020e */
[----:B------:R-:W-:Y:S11]  /*4fc0*/  BRA.U UP4, `(.L_x_88) ;  /* 0x0000000104107547 */ /* 0x000ff6000b800000 */
[----:B------:R-:W-:Y:S04]  /*4fd0*/  MOV R0, UR45 ;  /* 0x0000002d00007c02 */ /* 0x000fe80008000f00 */
[----:B------:R-:W-:Y:S04]  /*4fe0*/  SHF.L.U32 R13, R0, 0x1f, RZ ;  /* 0x0000001f000d7819 */ /* 0x000fe800000006ff */
[----:B------:R-:W2:Y:S02]  /*4ff0*/  SYNCS.PHASECHK.TRANS64.TRYWAIT P2, [UR24+0xd8], R13 ;  /* 0x0000d80dff0075a7 */ /* 0x000ea40008041118 */
[----:B--2---:R-:W-:Y:S05]  /*5000*/  @!P2 BRA `(.L_x_89) ;  /* 0x000000400054a947 */ /* 0x004fea0003800000 */
.L_x_88:
[----:B------:R-:W-:Y:S05]  /*5010*/  BRA.U !UP6, `(.L_x_90) ;  /* 0x000000010e387547 */ /* 0x000fea000b800000 */
[----:B------:R-:W-:Y:S01]  /*5020*/  UPLOP3.LUT UP1, UPT, UPT, UPT, UP5, 0x80, 0x8 ;  /* 0x000000000008789c */ /* 0x000fe20003f2f050 */
[----:B--2---:R-:W-:Y:S01]  /*5030*/  HFMA2 R0, -RZ, RZ, 0, 5.9604644775390625e-08 ;  /* 0x00000001ff007431 */ /* 0x004fe200000001ff */
[----:B------:R-:W2:Y:S01]  /*5040*/  LDCU.64 UR8, c[0x0][0x358] ;  /* 0x00006b00ff0877ac */ /* 0x000ea20008000a00 */
[----:B------:R-:W-:Y:S03]  /*5050*/  IMAD.MOV.U32 R87, RZ, RZ, 0x1 ;  /* 0x00000001ff577424 */ /* 0x000fe600078e00ff */
[----:B------:R-:W-:Y:S05]  /*5060*/  PLOP3.LUT P2, PT, PT, PT, UP1, 0x80, 0x8 ;  /* 0x000000000008781c */ /* 0x000fea0003f4f018 */
[----:B------:R-:W4:Y:S01]  /*5070*/  @UP1 LDCU.64 UR4, c[0x0][0x888] ;  /* 0x00011100ff0417ac */ /* 0x000f220008000a00 */
[----:B------:R-:W-:Y:S07]  /*5080*/  @UP1 UIMAD UR6, UR53, UR26, URZ ;  /* 0x0000001a350612a4 */ /* 0x000fee000f8e02ff */
[----:B------:R-:W-:Y:S01]  /*5090*/  @!P2 PRMT R87, R0, 0x7610, R87 ;  /* 0x000076100057a816 */ /* 0x000fe20000000057 */
[----:B----4-:R-:W-:Y:S06]  /*50a0*/  @UP1 UIMAD.WIDE UR4, UR6, 0x4, UR4 ;  /* 0x00000004060418a5 */ /* 0x010fec000f8e0204 */
[----:B------:R-:W-:Y:S01]  /*50b0*/  IMAD.U32 R12, RZ, RZ, UR4 ;  /* 0x00000004ff0c7e24 */ /* 0x000fe2000f8e00ff */
[----:B------:R-:W-:Y:S04]  /*50c0*/  MOV R13, UR5 ;  /* 0x00000005000d7c02 */ /* 0x000fe80008000f00 */
[----:B------:R-:W4:Y:S01]  /*50d0*/  @!UP1 LDCU UR4, c[0x0][0x880] ;  /* 0x00011000ff0497ac */ /* 0x000f220008000800 */
[----:B--2--5:R2:W5:Y:S02]  /*50e0*/  @P2 LDG.E R41, desc[UR8][R12.64] ;  /* 0x000000080c292981 */ /* 0x024564000c1e1900 */
[----:B--2-4-:R-:W-:Y:S07]  /*50f0*/  @!P2 IMAD.U32 R41, RZ, RZ, UR4 ;  /* 0x00000004ff29ae24 */ /* 0x014fee000f8e00ff */
.L_x_90:
[----:B-----5:R-:W-:Y:S01]  /*5100*/  @!P1 FSETP.EQ.AND P3, PT, R41, RZ, PT ;  /* 0x000000ff2900920b */ /* 0x020fe20003f62000 */
[----:B------:R-:W-:Y:S01]  /*5110*/  @!UPT UIADD3 URZ, UPT, UPT, URZ, URZ, URZ ;  /* 0x000000fffffff290 */ /* 0x000fe2000fffe0ff */
[----:B------:R-:W-:Y:S11]  /*5120*/  @!P1 BRA `(.L_x_91) ;  /* 0x0000000000149947 */ /* 0x000ff60003800000 */
[----:B------:R-:W-:Y:S02]  /*5130*/  LOP3.LUT P1, RZ, R87, 0xff, RZ, 0xc0, !PT ;  /* 0x000000ff57ff7812 */ /* 0x000fe4000782c0ff */
[----:B------:R-:W-:Y:S04]  /*5140*/  PLOP3.LUT P3, PT, PT, PT, UP1, 0x80, 0x8 ;  /* 0x000000000008781c */ /* 0x000fe80003f6f018 */
[----:B------:R-:W-:Y:S07]  /*5150*/  PLOP3.LUT P3, PT, P3, PT, PT, 0x8, 0x80 ;  /* 0x000000000080781c */ /* 0x000fee0001f6e170 */
[----:B------:R-:W-:Y:S11]  /*5160*/  @P1 FSETP.EQ.AND P3, PT, R41, RZ, PT ;  /* 0x000000ff2900120b */ /* 0x000ff60003f62000 */
[----:B------:R-:W-:Y:S02]  /*5170*/  @!UPT UIADD3 URZ, UPT, UPT, URZ, URZ, URZ ;  /* 0x000000fffffff290 */ /* 0x000fe4000fffe0ff */
.L_x_91:
[----:B------:R-:W-:Y:S01]  /*5180*/  ULEA UR4, UR25, UR24, 0x3 ;  /* 0x0000001819047291 */ /* 0x000fe2000f8e18ff */
[----:B--2---:R-:W-:Y:S01]  /*5190*/  SHF.L.U32 R13, R9, 0x1f, RZ ;  /* 0x0000001f090d7819 */ /* 0x004fe200000006ff */
[----:B------:R-:W-:Y:S02]  /*51a0*/  USHF.L.U32 UR11, UR52, 0x7, URZ ;  /* 0x00000007340b7899 */ /* 0x000fe400080006ff */
[----:B------:R-:W-:Y:S02]  /*51b0*/  UISETP.NE.AND UP0, UPT, UR40, 0x1, UPT ;  /* 0x000000012800788c */ /* 0x000fe4000bf05270 */
[----:B------:R-:W-:Y:S01]  /*51c0*/  UIMAD.WIDE.U32 UR6, UR11, UR41, URZ ;  /* 0x000000290b0672a5 */ /* 0x000fe2000f8e00ff */
[----:B------:R-:W-:Y:S02]  /*51d0*/  ELECT P2, URZ, PT ;  /* 0x0000000000ff782f */ /* 0x000fe40003840000 */
[----:B------:R-:W2:Y:S02]  /*51e0*/  SYNCS.PHASECHK.TRANS64.TRYWAIT P1, [UR4+0xb8], R13 ;  /* 0x0000b80dff0075a7 */ /* 0x000ea40008021104 */
[----:B------:R-:W-:Y:S02]  /*51f0*/  PLOP3.LUT P2, PT, P3, P2, PT, 0xf2, 0x2f ;  /* 0x00000000002f781c */ /* 0x000fe40001f45e72 */
[----:B------:R-:W-:Y:S02]  /*5200*/  UMOV UR5, UR7 ;  /* 0x0000000700057c82 */ /* 0x000fe40008000000 */
[----:B------:R-:W-:Y:S04]  /*5210*/  USHF.R.U32.HI UR5, URZ, UR42, UR5 ;  /* 0x0000002aff057299 */ /* 0x000fe80008011605 */
[----:B------:R-:W-:Y:S02]  /*5220*/  USEL UR12, UR11, UR5, !UP0 ;  /* 0x000000050b0c7287 */ /* 0x000fe4000c000000 */
[----:B------:R-:W-:Y:S02]  /*5230*/  UISETP.NE.AND UP0, UPT, UR43, 0x1, UPT ;  /* 0x000000012b00788c */ /* 0x000fe4000bf05270 */
[----:B---3--:R-:W-:Y:S07]  /*5240*/  UIMAD.WIDE.U32 UR6, UR12, UR30, URZ ;  /* 0x0000001e0c0672a5 */ /* 0x008fee000f8e00ff */
[----:B------:R-:W-:Y:S02]  /*5250*/  UMOV UR5, UR7 ;  /* 0x0000000700057c82 */ /* 0x000fe40008000000 */
[----:B------:R-:W-:Y:S04]  /*5260*/  USHF.R.U32.HI UR5, URZ, UR31, UR5 ;  /* 0x0000001fff057299 */ /* 0x000fe80008011605 */
[----:B------:R-:W-:Y:S02]  /*5270*/  USEL UR13, UR12, UR5, !UP0 ;  /* 0x000000050c0d7287 */ /* 0x000fe4000c000000 */
[----:B------:R-:W-:Y:S02]  /*5280*/  UIADD3 UR5, UPT, UPT, -UR12, URZ, URZ ;  /* 0x000000ff0c057290 */ /* 0x000fe4000fffe1ff */
[----:B------:R-:W-:Y:S02]  /*5290*/  UIADD3 UR6, UPT, UPT, -UR13, URZ, URZ ;  /* 0x000000ff0d067290 */ /* 0x000fe4000fffe1ff */
[----:B------:R-:W-:Y:S02]  /*52a0*/  UIMAD UR11, UR40, UR5, UR11 ;  /* 0x00000005280b72a4 */ /* 0x000fe4000f8e020b */
[----:B------:R-:W-:Y:S01]  /*52b0*/  UIMAD UR12, UR43, UR6, UR12 ;  /* 0x000000062b0c72a4 */ /* 0x000fe2000f8e020c */
[----:B--2---:R-:W-:Y:S11]  /*52c0*/  @!P1 BRA `(.L_x_92) ;  /* 0x0000003c00bc9947 */ /* 0x004ff60003800000 */
.L_x_174:
[----:B------:R-:W3:Y:S01]  /*52d0*/  S2UR UR23, SR_CgaCtaId ;  /* 0x00000000001779c3 */ /* 0x000ee20000008800 */
[----:B------:R-:W-:Y:S01]  /*52e0*/  VOTEU.ALL UP0, P2 ;  /* 0x0000000000ff7886 */ /* 0x000fe20001000000 */
[----:B------:R-:W-:Y:S01]  /*52f0*/  @!P2 IADD3 R2, P1, PT, R10, 0x580, RZ ;  /* 0x000005800a02a810 */ /* 0x000fe20007f3e0ff */
[----:B------:R-:W-:Y:S01]  /*5300*/  UIADD3 UR9, UPT, UPT, UR4, 0xa0, URZ ;  /* 0x000000a004097890 */ /* 0x000fe2000fffe0ff */
[----:B------:R-:W-:Y:S02]  /*5310*/  @P0 SHF.R.U32.HI R4, RZ, 0x10, R5 ;  /* 0x00000010ff040819 */ /* 0x000fe40000011605 */
[----:B------:R-:W-:Y:S01]  /*5320*/  @!UP0 ULEA UR5, UR25, UR24, 0xd ;  /* 0x0000001819058291 */ /* 0x000fe2000f8e68ff */
[----:B--2---:R-:W-:Y:S01]  /*5330*/  @!P2 IMAD.X R0, RZ, RZ, R11, P1 ;  /* 0x000000ffff00a224 */ /* 0x004fe200008e060b */
[----:B------:R-:W-:Y:S01]  /*5340*/  @!P2 R2UR UR7, R2 ;  /* 0x000000000207a2ca */ /* 0x000fe200000e0000 */
[----:B------:R-:W-:Y:S01]  /*5350*/  @!UP0 UPRMT UR6, URZ, 0x40, URZ ;  /* 0x00000040ff068896 */ /* 0x000fe200080000ff */
[----:B------:R-:W-:Y:S01]  /*5360*/  @P0 R2UR UR53, R4 ;  /* 0x00000000043502ca */ /* 0x000fe200000e0000 */
[----:B------:R-:W-:Y:S02]  /*5370*/  @!UP0 UIADD3 UR8, UPT, UPT, UR5, 0x200, URZ ;  /* 0x0000020005088890 */ /* 0x000fe4000fffe0ff */
[----:B------:R-:W-:Y:S01]  /*5380*/  @!P2 R2UR UR5, R0 ;  /* 0x000000000005a2ca */ /* 0x000fe200000e0000 */
[----:B------:R-:W-:Y:S01]  /*5390*/  @!UP0 UPRMT UR19, UR6, 0x5410, URZ ;  /* 0x0000541006138896 */ /* 0x000fe200080000ff */
[----:B------:R-:W-:Y:S01]  /*53a0*/  @!P2 IMAD.MOV.U32 R0, RZ, RZ, 0x2000 ;  /* 0x00002000ff00a424 */ /* 0x000fe200078e00ff */
[----:B------:R-:W-:Y:S04]  /*53b0*/  UIADD3 UR6, UPT, UPT, UR25, 0x1, URZ ;  /* 0x0000000119067890 */ /* 0x000fe8000fffe0ff */
[----:B------:R-:W-:Y:S01]  /*53c0*/  UISETP.NE.AND UP0, UPT, UR6, 0x3, UPT ;  /* 0x000000030600788c */ /* 0x000fe2000bf05270 */
[----:B------:R-:W-:Y:S03]  /*53d0*/  IMAD.U32 R14, RZ, RZ, UR7 ;  /* 0x00000007ff0e7e24 */ /* 0x000fe6000f8e00ff */
[----:B------:R-:W-:Y:S02]  /*53e0*/  USEL UR6, UR6, URZ, UP0 ;  /* 0x000000ff06067287 */ /* 0x000fe40008000000 */
[----:B------:R-:W-:Y:S01]  /*53f0*/  IMAD.U32 R15, RZ, RZ, UR5 ;  /* 0x00000005ff0f7e24 */ /* 0x000fe2000f8e00ff */
[----:B------:R-:W-:Y:S01]  /*5400*/  @!P2 R2UR UR20, R14 ;  /* 0x000000000e14a2ca */ /* 0x000fe200000e0000 */
[----:B------:R-:W-:Y:S02]  /*5410*/  USEL UR22, URZ, 0x1, UP0 ;  /* 0x00000001ff167887 */ /* 0x000fe40008000000 */
[----:B------:R-:W-:Y:S01]  /*5420*/  VOTEU.ALL UP0, P2 ;  /* 0x0000000000ff7886 */ /* 0x000fe20001000000 */
[----:B------:R-:W-:Y:S01]  /*5430*/  @!P2 R2UR UR21, R15 ;  /* 0x000000000f15a2ca */ /* 0x000fe200000e0000 */
[----:B---3--:R-:W-:Y:S02]  /*5440*/  UPRMT UR7, UR23, 0x654, UR9 ;  /* 0x0000065417077896 */ /* 0x008fe40008000009 */
[----:B------:R-:W-:Y:S01]  /*5450*/  ULEA UR5, UR6, UR24, 0x3 ;  /* 0x0000001806057291 */ /* 0x000fe2000f8e18ff */
[----:B------:R-:W-:Y:S04]  /*5460*/  LOP3.LUT R9, R9, UR22, RZ, 0x3c, !PT ;  /* 0x0000001609097c12 */ /* 0x000fe8000f8e3cff */
[----:B------:R-:W-:Y:S05]  /*5470*/  SHF.L.U32 R12, R9, 0x1f, RZ ;  /* 0x0000001f090c7819 */ /* 0x000fea00000006ff */
[----:B------:R2:W-:Y:S01]  /*5480*/  @!UP0 UTMALDG.4D.IM2COL [UR8], [UR20], UR19 ;  /* 0x00000008140083b4 */ /* 0x0005e20008058013 */
[----:B------:R2:W-:Y:S01]  /*5490*/  @!P2 SYNCS.ARRIVE.TRANS64.RED.A0TR RZ, [UR4+0xa0], R0 ;  /* 0x0000a000ffffa9a7 */ /* 0x0005e20008300404 */
[----:B------:R-:W-:Y:S01]  /*54a0*/  SYNCS.ARRIVE.TRANS64.RED.A1T0 RZ, [UR7], RZ ;  /* 0x000000ffffff79a7 */ /* 0x000fe20008100407 */
[----:B------:R-:W3:Y:S02]  /*54b0*/  SYNCS.PHASECHK.TRANS64.TRYWAIT P1, [UR5+0xb8], R12 ;  /* 0x0000b80cff0075a7 */ /* 0x000ee40008021105 */
[----:B--23--:R-:W-:Y:S05]  /*54c0*/  @!P1 BRA `(.L_x_93) ;  /* 0x0000003c00549947 */ /* 0x00cfea0003800000 */
.L_x_176:
[----:B------:R-:W3:Y:S01]  /*54d0*/  S2UR UR23, SR_CgaCtaId ;  /* 0x00000000001779c3 */ /* 0x000ee20000008800 */
[----:B------:R-:W-:Y:S01]  /*54e0*/  UIADD3 UR9, UPT, UPT, UR5, 0xa0, URZ ;  /* 0x000000a005097890 */ /* 0x000fe2000fffe0ff */
[----:B------:R-:W-:Y:S01]  /*54f0*/  @!P2 IADD3 R2, P0, PT, R10, 0x580, RZ ;  /* 0x000005800a02a810 */ /* 0x000fe20007f1e0ff */
[----:B------:R-:W-:Y:S01]  /*5500*/  UPLOP3.LUT UP4, UPT, UPT, UPT, UPT, 0x80, 0x8 ;  /* 0x000000000008789c */ /* 0x000fe20003f8f070 */
[----:B------:R-:W-:Y:S01]  /*5510*/  R2UR UR22, R93 ;  /* 0x000000005d1672ca */ /* 0x000fe200000e0000 */
[----:B------:R-:W-:Y:S01]  /*5520*/  VOTEU.ALL UP0, P2 ;  /* 0x0000000000ff7886 */ /* 0x000fe20001000000 */
[----:B------:R-:W-:Y:S01]  /*5530*/  R2UR UR21, R94 ;  /* 0x000000005e1572ca */ /* 0x000fe200000e0000 */
[----:B------:R-:W-:Y:S01]  /*5540*/  @!P2 IMAD.X R0, RZ, RZ, R11, P0 ;  /* 0x000000ffff00a224 */ /* 0x000fe200000e060b */
[----:B------:R-:W-:Y:S02]  /*5550*/  LOP3.LUT R8, R8, 0x1, RZ, 0x3c, !PT ;  /* 0x0000000108087812 */ /* 0x000fe400078e3cff */
[----:B------:R-:W-:Y:S02]  /*5560*/  @!UP0 UPRMT UR7, URZ, 0x40, URZ ;  /* 0x00000040ff078896 */ /* 0x000fe400080000ff */
[----:B------:R-:W-:Y:S02]  /*5570*/  @!UP0 ULEA UR4, UR6, UR24, 0xd ;  /* 0x0000001806048291 */ /* 0x000fe4000f8e68ff */
[----:B------:R-:W-:Y:S02]  /*5580*/  UIADD3 UR6, UPT, UPT, UR6, 0x1, URZ ;  /* 0x0000000106067890 */ /* 0x000fe4000fffe0ff */
[----:B------:R-:W-:Y:S02]  /*5590*/  @!UP0 UIADD3 UR10, UPT, UPT, UR10, 0x20, URZ ;  /* 0x000000200a0a8890 */ /* 0x000fe4000fffe0ff */
[----:B------:R-:W-:Y:S01]  /*55a0*/  @!UP0 UIADD3 UR8, UPT, UPT, UR4, 0x200, URZ ;  /* 0x0000020004088890 */ /* 0x000fe2000fffe0ff */
[----:B------:R-:W-:Y:S01]  /*55b0*/  @!P2 R2UR UR4, R0 ;  /* 0x000000000004a2ca */ /* 0x000fe200000e0000 */
[----:B------:R-:W-:Y:S02]  /*55c0*/  @!UP0 UPRMT UR19, UR7, 0x5410, URZ ;  /* 0x0000541007138896 */ /* 0x000fe400080000ff */
[----:B------:R-:W-:Y:S02]  /*55d0*/  UISETP.NE.AND UP0, UPT, UR6, 0x3, UPT ;  /* 0x000000030600788c */ /* 0x000fe4000bf05270 */
[----:B------:R-:W-:Y:S02]  /*55e0*/  UIADD3 UR28, UPT, UPT, UR14, UR22, URZ ;  /* 0x000000160e1c7290 */ /* 0x000fe4000fffe0ff */
[----:B------:R-:W-:Y:S01]  /*55f0*/  USEL UR25, UR6, URZ, UP0 ;  /* 0x000000ff06197287 */ /* 0x000fe20008000000 */
[----:B------:R-:W-:Y:S01]  /*5600*/  @!P2 R2UR UR6, R2 ;  /* 0x000000000206a2ca */ /* 0x000fe200000e0000 */
[----:B------:R-:W-:Y:S02]  /*5610*/  USEL UR20, URZ, 0x1, UP0 ;  /* 0x00000001ff147887 */ /* 0x000fe40008000000 */
[----:B------:R-:W-:Y:S01]  /*5620*/  VOTEU.ALL UP0, P2 ;  /* 0x0000000000ff7886 */ /* 0x000fe20001000000 */
[----:B------:R-:W-:Y:S01]  /*5630*/  UIADD3 UR52, UPT, UPT, UR15, UR21, URZ ;  /* 0x000000150f347290 */ /* 0x000fe2000fffe0ff */
[----:B--2---:R-:W-:Y:S01]  /*5640*/  IMAD.U32 R5, RZ, RZ, UR4 ;  /* 0x00000004ff057e24 */ /* 0x004fe2000f8e00ff */
[----:B---3--:R-:W-:Y:S01]  /*5650*/  UPRMT UR4, UR23, 0x654, UR9 ;  /* 0x0000065417047896 */ /* 0x008fe20008000009 */
[----:B------:R-:W-:Y:S03]  /*5660*/  LOP3.LUT R9, R9, UR20, RZ, 0x3c, !PT ;  /* 0x0000001409097c12 */ /* 0x000fe6000f8e3cff */
[----:B------:R-:W-:Y:S03]  /*5670*/  @!P2 R2UR UR7, R5 ;  /* 0x000000000507a2ca */ /* 0x000fe600000e0000 */
[----:B------:R-:W-:Y:S05]  /*5680*/  IMAD.U32 R4, RZ, RZ, UR6 ;  /* 0x00000006ff047e24 */ /* 0x000fea000f8e00ff */
[----:B------:R-:W-:Y:S11]  /*5690*/  @!P2 R2UR UR6, R4 ;  /* 0x000000000406a2ca */ /* 0x000ff600000e0000 */
[----:B------:R-:W-:Y:S02]  /*56a0*/  @!UPT UIADD3 URZ, UPT, UPT, URZ, URZ, URZ ;  /* 0x000000fffffff290 */ /* 0x000fe4000fffe0ff */
[----:B------:R2:W-:Y:S01]  /*56b0*/  @!UP0 UTMALDG.4D.IM2COL [UR8], [UR6], UR19 ;  /* 0x00000008060083b4 */ /* 0x0005e20008058013 */
[----:B------:R2:W-:Y:S01]  /*56c0*/  @!P2 SYNCS.ARRIVE.TRANS64.RED.A0TR RZ, [UR5+0xa0], R3 ;  /* 0x0000a003ffffa9a7 */ /* 0x0005e20008300405 */
[----:B------:R-:W-:Y:S01]  /*56d0*/  SYNCS.ARRIVE.TRANS64.RED.A1T0 RZ, [UR4], RZ ;  /* 0x000000ffffff79a7 */ /* 0x000fe20008100404 */
[----:B------:R-:W-:Y:S05]  /*56e0*/  BRA.U UP2, `(.L_x_94) ;  /* 0xfffffff102c47547 */ /* 0x000fea000b83ffff */
[----:B------:R-:W-:Y:S01]  /*56f0*/  UIADD3 UR24, UPT, UPT, UR24, 0xb8, URZ ;  /* 0x000000b818187890 */ /* 0x000fe2000fffe0ff */
[----:B--2---:R-:W-:-:S03]  /*5700*/  SHF.L.U32 R3, R9, 0x1f, RZ ;  /* 0x0000001f09037819 */ /* 0x004fc600000006ff */
[----:B------:R-:W-:-:S09]  /*5710*/  ULEA UR4, UR25, UR24, 0x3 ;  /* 0x0000001819047291 */ /* 0x000fd2000f8e18ff */
[----:B------:R-:W2:Y:S02]  /*5720*/  SYNCS.PHASECHK.TRANS64.TRYWAIT P0, [UR4], R3 ;  /* 0x00000003ff0075a7 */ /* 0x000ea40008001104 */
[----:B--2---:R-:W-:Y:S05]  /*5730*/  @!P0 BRA `(.L_x_95) ;  /* 0x0000003800d08947 */ /* 0x004fea0003800000 */
.L_x_178:
[----:B------:R-:W-:-:S04]  /*5740*/  UIADD3 UR4, UPT, UPT, UR25, 0x1, URZ ;  /* 0x0000000119047890 */ /* 0x000fc8000fffe0ff */
[----:B------:R-:W-:-:S04]  /*5750*/  UISETP.NE.AND UP0, UPT, UR4, 0x3, UPT ;  /* 0x000000030400788c */ /* 0x000fc8000bf05270 */
[----:B------:R-:W-:Y:S02]  /*5760*/  USEL UR6, URZ, 0x1, UP0 ;  /* 0x00000001ff067887 */ /* 0x000fe40008000000 */
[----:B------:R-:W-:-:S04]  /*5770*/  USEL UR4, UR4, URZ, UP0 ;  /* 0x000000ff04047287 */ /* 0x000fc80008000000 */
[----:B------:R-:W-:Y:S01]  /*5780*/  ULEA UR5, UR4, UR24, 0x3 ;  /* 0x0000001804057291 */ /* 0x000fe2000f8e18ff */
[----:B------:R-:W-:-:S04]  /*5790*/  LOP3.LUT R9, R9, UR6, RZ, 0x3c, !PT ;  /* 0x0000000609097c12 */ /* 0x000fc8000f8e3cff */
[----:B--2---:R-:W-:-:S04]  /*57a0*/  SHF.L.U32 R3, R9, 0x1f, RZ ;  /* 0x0000001f09037819 */ /* 0x004fc800000006ff */
[----:B------:R-:W2:Y:S02]  /*57b0*/  SYNCS.PHASECHK.TRANS64.TRYWAIT P0, [UR5], R3 ;  /* 0x00000003ff0075a7 */ /* 0x000ea40008001105 */
[----:B--2---:R-:W-:Y:S05]  /*57c0*/  @!P0 BRA `(.L_x_96) ;  /* 0x0000003800c48947 */ /* 0x004fea0003800000 */
.L_x_180:
[----:B------:R-:W-:-:S04]  /*57d0*/  UIADD3 UR4, UPT, UPT, UR4, 0x1, URZ ;  /* 0x0000000104047890 */ /* 0x000fc8000fffe0ff */
[----:B------:R-:W-:-:S04]  /*57e0*/  UISETP.NE.AND UP0, UPT, UR4, 0x3, UPT ;  /* 0x000000030400788c */ /* 0x000fc8000bf05270 */
[----:B------:R-:W-:Y:S02]  /*57f0*/  USEL UR5, URZ, 0x1, UP0 ;  /* 0x00000001ff057887 */ /* 0x000fe40008000000 */
[----:B------:R-:W-:-:S04]  /*5800*/  USEL UR4, UR4, URZ, UP0 ;  /* 0x000000ff04047287 */ /* 0x000fc80008000000 */
[----:B------:R-:W-:Y:S01]  /*5810*/  ULEA UR4, UR4, UR24, 0x3 ;  /* 0x0000001804047291 */ /* 0x000fe2000f8e18ff */
[----:B--2---:R-:W-:-:S04]  /*5820*/  LOP3.LUT R3, R9, UR5, RZ, 0x3c, !PT ;  /* 0x0000000509037c12 */ /* 0x004fc8000f8e3cff */
[----:B------:R-:W-:Y:S01]  /*5830*/  SHF.L.U32 R3, R3, 0x1f, RZ ;  /* 0x0000001f03037819 */ /* 0x000fe200000006ff */
[----:B------:R-:W-:-:S07]  /*5840*/  IMAD.U32 R0, RZ, RZ, UR4 ;  /* 0x00000004ff007e24 */ /* 0x000fce000f8e00ff */
.L_x_97:
[----:B--2---:R2:W3:Y:S02]  /*5850*/  SYNCS.PHASECHK.TRANS64.TRYWAIT P0, [R0+URZ], R3 ;  /* 0x00000003000075a7 */ /* 0x0044e400080011ff */
[----:B---3--:R-:W-:Y:S05]  /*5860*/  @!P0 NANOSLEEP.SYNCS 0x989680 ;  /* 0x009896800000895d */ /* 0x008fea0003900000 */
[----:B------:R-:W3:Y:S02]  /*5870*/  @!P0 SYNCS.PHASECHK.TRANS64 P0, [R0+URZ], R3 ;  /* 0x00000003000085a7 */ /* 0x000ee400080010ff */
[----:B-1-3--:R-:W-:Y:S05]  /*5880*/  @P0 EXIT ;  /* 0x000000000000094d */ /* 0x00afea0003800000 */
[----:B------:R-:W-:Y:S05]  /*5890*/  BRA `(.L_x_97) ;  /* 0xfffffffc00ec7947 */ /* 0x000fea000383ffff */
.L_x_85:
[----:B------:R-:W-:-:S06]  /*58a0*/  UISETP.GE.AND UP0, UPT, UR18, 0x4, UPT ;  /* 0x000000041200788c */ /* 0x000fcc000bf06270 */
[----:B------:R-:W-:-:S13]  /*58b0*/  PLOP3.LUT P0, PT, PT, PT, UP0, 0x80, 0x8 ;  /* 0x000000000008781c */ /* 0x000fda0003f0f008 */
[----:B-1----:R-:W-:Y:S05]  /*58c0*/  @!P0 EXIT ;  /* 0x000000000000894d */ /* 0x002fea0003800000 */
[----:B------:R-:W1:Y:S08]  /*58d0*/  S2UR UR4, SR_CgaCtaId ;  /* 0x00000000000479c3 */ /* 0x000e700000008800 */
[----:B------:R-:W-:Y:S01]  /*58e0*/  BAR.SYNC.DEFER_BLOCKING 0x6, 0xa0 ;  /* 0x0182800000007b1d */ /* 0x000fe20000010000 */
[C---:B------:R-:W-:Y:S01]  /*58f0*/  IMAD.SHL.U32 R0, R96.reuse, 0x20, RZ ;  /* 0x0000002060007824 */ /* 0x040fe200078e00ff */
[C---:B------:R-:W-:Y:S01]  /*5900*/  LOP3.LUT R97, R96.reuse, 0x2, RZ, 0xc0, !PT ;  /* 0x0000000260617812 */ /* 0x040fe200078ec0ff */
[C---:B------:R-:W-:Y:S01]  /*5910*/  IMAD.SHL.U32 R99, R96.reuse, 0x4, RZ ;  /* 0x0000000460637824 */ /* 0x040fe200078e00ff */
[C---:B------:R-:W-:Y:S01]  /*5920*/  LOP3.LUT R86, R96.reuse, 0x60, RZ, 0xc0, !PT ;  /* 0x0000006060567812 */ /* 0x040fe200078ec0ff */
[----:B------:R-:W-:Y:S01]  /*5930*/  IMAD.U32 R37, R96, 0x10000, RZ ;  /* 0x0001000060257824 */ /* 0x000fe200078e00ff */
[----:B------:R-:W-:-:S02]  /*5940*/  UMOV UR49, 0x400 ;  /* 0x0000040000317882 */ /* 0x000fc40000000000 */
[----:B------:R-:W2:Y:S01]  /*5950*/  LDC.64 R78, c[0x0][0x8b0] ;  /* 0x00022c00ff4e7b82 */ /* 0x000ea20000000a00 */
[----:B------:R-:W-:Y:S01]  /*5960*/  LOP3.LUT R6, R0, 0xc0, RZ, 0xc0, !PT ;  /* 0x000000c000067812 */ /* 0x000fe200078ec0ff */
[----:B------:R-:W-:Y:S01]  /*5970*/  IMAD.MOV.U32 R36, RZ, RZ, RZ ;  /* 0x000000ffff247224 */ /* 0x000fe200078e00ff */
[----:B------:R-:W-:Y:S02]  /*5980*/  LOP3.LUT R96, R96, 0x4, RZ, 0xc0, !PT ;  /* 0x0000000460607812 */ /* 0x000fe400078ec0ff */
[----:B------:R-:W-:Y:S02]  /*5990*/  CS2R R84, SRZ ;  /* 0x0000000000547805 */ /* 0x000fe4000001ff00 */
[----:B------:R-:W-:Y:S01]  /*59a0*/  LOP3.LUT R99, R6, 0x18, R99, 0xf8, !PT ;  /* 0x0000001806637812 */ /* 0x000fe200078ef863 */
[----:B------:R-:W-:Y:S01]  /*59b0*/  IMAD.MOV R97, RZ, RZ, -R97 ;  /* 0x000000ffff617224 */ /* 0x000fe200078e0a61 */
[----:B------:R-:W-:Y:S01]  /*59c0*/  IADD3 R98, PT, PT, -R96, 0x2, RZ ;  /* 0x0000000260627810 */ /* 0x000fe20007ffe1ff */
[----:B------:R-:W3:Y:S01]  /*59d0*/  LDC.64 R76, c[0x0][0x8a8] ;  /* 0x00022a00ff4c7b82 */ /* 0x000ee20000000a00 */
[----:B------:R-:W-:Y:S01]  /*59e0*/  LOP3.LUT R99, R99, 0xf20, R0, 0xf8, !PT ;  /* 0x00000f2063637812 */ /* 0x000fe200078ef800 */
[----:B------:R-:W-:Y:S01]  /*59f0*/  IMAD.MOV R96, RZ, RZ, -R96 ;  /* 0x000000ffff607224 */ /* 0x000fe200078e0a60 */
[----:B------:R-:W-:Y:S01]  /*5a00*/  LOP3.LUT R37, R37, 0x600000, RZ, 0xc0, !PT ;  /* 0x0060000025257812 */ /* 0x000fe200078ec0ff */
[----:B------:R-:W-:Y:S01]  /*5a10*/  IMAD.SHL.U32 R98, R98, 0x10, RZ ;  /* 0x0000001062627824 */ /* 0x000fe200078e00ff */
[----:B------:R-:W4:Y:S01]  /*5a20*/  LDCU UR63, c[0x0][0x370] ;  /* 0x00006e00ff3f77ac */ /* 0x000f220008000800 */
[----:B-1----:R-:W-:Y:S01]  /*5a30*/  ULEA UR49, UR4, UR49, 0x18 ;  /* 0x0000003104317291 */ /* 0x002fe2000f8ec0ff */
[----:B------:R-:W1:Y:S01]  /*5a40*/  LDCU.64 UR4, c[0x0][0x890] ;  /* 0x00011200ff0477ac */ /* 0x000e620008000a00 */
[----:B------:R-:W-:Y:S01]  /*5a50*/  UMOV UR55, 0x1 ;  /* 0x0000000100377882 */ /* 0x000fe20000000000 */
[----:B------:R-:W-:Y:S01]  /*5a60*/  UMOV UR50, URZ ;  /* 0x000000ff00327c82 */ /* 0x000fe20008000000 */
[----:B------:R-:W2:Y:S05]  /*5a70*/  LDCU UR45, c[0x0][0xb0c] ;  /* 0x00016180ff2d77ac */ /* 0x000eaa0008000800 */
[----:B------:R-:W4:Y:S01]  /*5a80*/  LDS R2, [UR49+0x130] ;  /* 0x00013031ff027984 */ /* 0x000f220008000800 */
[----:B------:R-:W2:Y:S01]  /*5a90*/  LDCU UR38, c[0x0][0xb30] ;  /* 0x00016600ff2677ac */ /* 0x000ea20008000800 */
[----:B------:R-:W2:Y:S01]  /*5aa0*/  LDCU.64 UR60, c[0x0][0x888] ;  /* 0x00011100ff3c77ac */ /* 0x000ea20008000a00 */
[----:B-1----:R-:W-:Y:S01]  /*5ab0*/  IMAD.U32 R90, RZ, RZ, UR4 ;  /* 0x00000004ff5a7e24 */ /* 0x002fe2000f8e00ff */
[----:B------:R-:W1:Y:S01]  /*5ac0*/  LDCU.64 UR46, c[0x0][0xb28] ;  /* 0x00016500ff2e77ac */ /* 0x000e620008000a00 */
[----:B------:R-:W-:Y:S01]  /*5ad0*/  IMAD.U32 R89, RZ, RZ, UR5 ;  /* 0x00000005ff597e24 */ /* 0x000fe2000f8e00ff */
[----:B------:R-:W2:Y:S01]  /*5ae0*/  LDCU.64 UR4, c[0x0][0xa90] ;  /* 0x00015200ff0477ac */ /* 0x000ea20008000a00 */
[----:B------:R-:W1:Y:S01]  /*5af0*/  LDCU.128 UR56, c[0x0][0xb10] ;  /* 0x00016200ff3877ac */ /* 0x000e620008000c00 */
[----:B------:R-:W1:Y:S01]  /*5b00*/  LDCU UR62, c[0x0][0x374] ;  /* 0x00006e80ff3e77ac */ /* 0x000e620008000800 */
[----:B------:R-:W-:Y:S01]  /*5b10*/  UMOV UR54, URZ ;  /* 0x000000ff00367c82 */ /* 0x000fe20008000000 */
[----:B------:R-:W-:Y:S01]  /*5b20*/  UMOV UR51, URZ ;  /* 0x000000ff00337c82 */ /* 0x000fe20008000000 */
[----:B--2---:R-:W-:Y:S01]  /*5b30*/  IMAD.U32 R92, RZ, RZ, UR4 ;  /* 0x00000004ff5c7e24 */ /* 0x004fe2000f8e00ff */
[----:B------:R-:W-:Y:S01]  /*5b40*/  UIADD3 UR4, UPT, UPT, UR49, 0x200, URZ ;  /* 0x0000020031047890 */ /* 0x000fe2000fffe0ff */
[----:B------:R-:W-:Y:S01]  /*5b50*/  MOV R91, UR5 ;  /* 0x00000005005b7c02 */ /* 0x000fe20008000f00 */
[C---:B----4-:R-:W-:Y:S01]  /*5b60*/  VIADD R3, R2.reuse, 0x40 ;  /* 0x0000004002037836 */ /* 0x050fe20000000000 */
[----:B------:R-:W-:-:S03]  /*5b70*/  LOP3.LUT R2, R2, 0xffff, RZ, 0xc0, !PT ;  /* 0x0000ffff02027812 */ /* 0x000fc600078ec0ff */
[----:B------:R-:W-:Y:S02]  /*5b80*/  MOV R0, UR4 ;  /* 0x0000000400007c02 */ /* 0x000fe40008000f00 */
[----:B------:R-:W-:Y:S02]  /*5b90*/  LOP3.LUT R3, R3, 0xffff, RZ, 0xc0, !PT ;  /* 0x0000ffff03037812 */ /* 0x000fe400078ec0ff */
[----:B------:R-:W-:-:S03]  /*5ba0*/  LEA R99, R99, UR4, 0x1 ;  /* 0x0000000463637c11 */ /* 0x000fc6000f8e08ff */
[----:B-1-3--:R2:W-:Y:S04]  /*5bb0*/  STL.64 [R1], R2 ;  /* 0x0000000201007387 */ /* 0x00a5e80000100a00 */
.L_x_128:
[----:B--2---:R-:W-:Y:S04]  /*5bc0*/  SHF.L.U32 R3, R84, 0x1f, RZ ;  /* 0x0000001f54037819 */ /* 0x004fe800000006ff */
[----:B-1----:R-:W1:Y:S02]  /*5bd0*/  SYNCS.PHASECHK.TRANS64.TRYWAIT P0, [UR49+0xe0], R3 ;  /* 0x0000e003ff0075a7 */ /* 0x002e640008001131 */
[----:B-1----:R-:W-:Y:S05]  /*5be0*/  @!P0 BRA `(.L_x_98) ;  /* 0x0000003400d48947 */ /* 0x002fea0003800000 */
.L_x_182:
[----:B------:R-:W-:Y:S01]  /*5bf0*/  LEA R2, R36, UR48, 0x2 ;  /* 0x0000003024027c11 */ /* 0x000fe2000f8e10ff */
        /* <DEDUP_REMOVED lines=9> */
[----:B------:R-:W-:Y:S09]  /*5c90*/  UPRMT UR4, URZ, 0x654, UR4 ;  /* 0x00000654ff047896 */ /* 0x000ff20008000004 */
[----:B---3--:R-:W-:Y:S01]  /*5ca0*/  SYNCS.ARRIVE.TRANS64.RED.A1T0 RZ, [UR4], RZ ;  /* 0x000000ffffff79a7 */ /* 0x008fe20008100404 */
[----:B------:R-:W5:Y:S01]  /*5cb0*/  LDL R2, [R2] ;  /* 0x0000000002027983 */ /* 0x000f620000100800 */
[----:B--2---:R-:W-:Y:S11]  /*5cc0*/  LOP3.LUT P0, RZ, R6, 0x1, RZ, 0xc0, !PT ;  /* 0x0000000106ff7812 */ /* 0x004ff6000780c0ff */
[----:B------:R-:W-:Y:S02]  /*5cd0*/  @!UPT UIADD3 URZ, UPT, UPT, URZ, URZ, URZ ;  /* 0x000000fffffff290 */ /* 0x000fe4000fffe0ff */
[----:B------:R-:W-:Y:S01]  /*5ce0*/  VOTEU.ANY UP1, P0 ;  /* 0x0000000000ff7886 */ /* 0x000fe20000020100 */
[----:B------:R-:W-:Y:S01]  /*5cf0*/  PLOP3.LUT P0, PT, PT, PT, UP1, 0x80, 0x8 ;  /* 0x000000000008781c */ /* 0x000fe20003f0f018 */
[----:B------:R-:W-:Y:S06]  /*5d00*/  UP2UR UR4, UPR, URZ, 0x2 ;  /* 0x00000002ff047883 */ /* 0x000fec0008000000 */
[----:B------:R-:W-:Y:S06]  /*5d10*/  IMAD.U32 R110, RZ, RZ, UR4 ;  /* 0x00000004ff6e7e24 */ /* 0x000fec000f8e00ff */
[----:B-1----:R-:W-:Y:S02]  /*5d20*/  @P0 MOV R3, R4 ;  /* 0x0000000400030202 */ /* 0x002fe40000000f00 */
[----:B------:R-:W-:Y:S02]  /*5d30*/  @P0 LOP3.LUT R0, R5, 0xffff, RZ, 0xc0, !PT ;  /* 0x0000ffff05000812 */ /* 0x000fe400078ec0ff */
[----:B------:R-:W-:Y:S02]  /*5d40*/  @P0 R2UR UR5, R3 ;  /* 0x00000000030502ca */ /* 0x000fe400000e0000 */
[----:B------:R-:W-:Y:S11]  /*5d50*/  @P0 R2UR UR4, R0 ;  /* 0x00000000000402ca */ /* 0x000ff600000e0000 */
[----:B------:R-:W-:Y:S02]  /*5d60*/  @UP1 UMOV UR37, UR5 ;  /* 0x0000000500251c82 */ /* 0x000fe40008000000 */
[----:B------:R-:W-:Y:S01]  /*5d70*/  @UP1 UMOV UR36, UR4 ;  /* 0x0000000400241c82 */ /* 0x000fe20008000000 */
[----:B------:R-:W-:Y:S05]  /*5d80*/  BRA.U !UP0, `(.L_x_99) ;  /* 0x0000000108cc7547 */ /* 0x000fea000b800000 */
[----:B------:R-:W1:Y:S01]  /*5d90*/  LDCU UR9, c[0x0][0xb20] ;  /* 0x00016400ff0977ac */ /* 0x000e620008000800 */
[----:B------:R-:W-:Y:S02]  /*5da0*/  UIMAD.WIDE.U32 UR4, UR62, UR59, URZ ;  /* 0x0000003b3e0472a5 */ /* 0x000fe4000f8e00ff */
[----:B------:R-:W-:Y:S02]  /*5db0*/  UIMAD.WIDE.U32 UR6, UR63, UR56, URZ ;  /* 0x000000383f0672a5 */ /* 0x000fe4000f8e00ff */
[----:B------:R-:W-:Y:S02]  /*5dc0*/  UIMAD.WIDE.U32 UR10, UR36, UR59, URZ ;  /* 0x0000003b240a72a5 */ /* 0x000fe4000f8e00ff */
[----:B------:R-:W-:Y:S02]  /*5dd0*/  UISETP.NE.AND UP0, UPT, UR58, 0x1, UPT ;  /* 0x000000013a00788c */ /* 0x000fe4000bf05270 */
[----:B------:R-:W-:Y:S02]  /*5de0*/  UISETP.NE.AND UP1, UPT, UR45, 0x1, UPT ;  /* 0x000000012d00788c */ /* 0x000fe4000bf25270 */
[----:B------:R-:W-:Y:S02]  /*5df0*/  UISETP.NE.AND UP2, UPT, UR39, 0x1, UPT ;  /* 0x000000012700788c */ /* 0x000fe4000bf45270 */
[----:B------:R-:W-:Y:S01]  /*5e00*/  UIMAD.WIDE.U32 UR12, UR37, UR56, URZ ;  /* 0x00000038250c72a5 */ /* 0x000fe2000f8e00ff */
[----:B------:R-:W-:Y:S01]  /*5e10*/  UMOV UR4, UR5 ;  /* 0x0000000500047c82 */ /* 0x000fe20008000000 */
[----:B------:R-:W-:Y:S01]  /*5e20*/  UMOV UR6, UR11 ;  /* 0x0000000b00067c82 */ /* 0x000fe20008000000 */
[----:B-1----:R-:W-:Y:S03]  /*5e30*/  USHF.R.U32.HI UR8, URZ, UR9, UR4 ;  /* 0x00000009ff087299 */ /* 0x002fe60008011604 */
[----:B------:R-:W-:Y:S02]  /*5e40*/  UMOV UR4, UR7 ;  /* 0x0000000700047c82 */ /* 0x000fe40008000000 */
[----:B------:R-:W-:Y:S02]  /*5e50*/  USHF.R.U32.HI UR5, URZ, UR57, UR4 ;  /* 0x00000039ff057299 */ /* 0x000fe40008011604 */
[----:B------:R-:W-:Y:S02]  /*5e60*/  USEL UR4, UR62, UR8, !UP0 ;  /* 0x000000083e047287 */ /* 0x000fe4000c000000 */
[----:B------:R-:W-:Y:S02]  /*5e70*/  USHF.R.U32.HI UR8, URZ, UR9, UR6 ;  /* 0x00000009ff087299 */ /* 0x000fe40008011606 */
[----:B------:R-:W-:Y:S02]  /*5e80*/  UIMAD.WIDE.U32 UR6, UR4, UR46, URZ ;  /* 0x0000002e040672a5 */ /* 0x000fe4000f8e00ff */
[----:B------:R-:W-:Y:S02]  /*5e90*/  USEL UR9, UR63, UR5, !UP1 ;  /* 0x000000053f097287 */ /* 0x000fe4000c800000 */
[----:B------:R-:W-:Y:S02]  /*5ea0*/  USEL UR8, UR36, UR8, !UP0 ;  /* 0x0000000824087287 */ /* 0x000fe4000c000000 */
[----:B------:R-:W-:Y:S01]  /*5eb0*/  UIMAD.WIDE.U32 UR10, UR9, UR46, URZ ;  /* 0x0000002e090a72a5 */ /* 0x000fe2000f8e00ff */
[----:B------:R-:W-:Y:S01]  /*5ec0*/  UMOV UR6, UR7 ;  /* 0x0000000700067c82 */ /* 0x000fe20008000000 */
[----:B------:R-:W-:Y:S01]  /*5ed0*/  UMOV UR5, UR13 ;  /* 0x0000000d00057c82 */ /* 0x000fe20008000000 */
[----:B------:R-:W-:Y:S02]  /*5ee0*/  @UP2 USHF.R.U32.HI UR4, URZ, UR47, UR6 ;  /* 0x0000002fff042299 */ /* 0x000fe40008011606 */
[----:B------:R-:W-:Y:S02]  /*5ef0*/  USHF.R.U32.HI UR5, URZ, UR57, UR5 ;  /* 0x00000039ff057299 */ /* 0x000fe40008011605 */
[----:B------:R-:W-:Y:S02]  /*5f00*/  UIMAD UR4, UR39, UR4, URZ ;  /* 0x00000004270472a4 */ /* 0x000fe4000f8e02ff */
[----:B------:R-:W-:Y:S02]  /*5f10*/  USEL UR5, UR37, UR5, !UP1 ;  /* 0x0000000525057287 */ /* 0x000fe4000c800000 */
[----:B------:R-:W-:Y:S01]  /*5f20*/  UISETP.GE.AND UP0, UPT, UR8, UR4, UPT ;  /* 0x000000040800728c */ /* 0x000fe2000bf06270 */
[----:B------:R-:W-:Y:S01]  /*5f30*/  UMOV UR6, UR11 ;  /* 0x0000000b00067c82 */ /* 0x000fe20008000000 */
[----:B------:R-:W-:Y:S02]  /*5f40*/  UIMAD.WIDE.U32 UR10, UR8, UR46, URZ ;  /* 0x0000002e080a72a5 */ /* 0x000fe4000f8e00ff */
[----:B------:R-:W-:Y:S04]  /*5f50*/  @UP2 USHF.R.U32.HI UR9, URZ, UR47, UR6 ;  /* 0x0000002fff092299 */ /* 0x000fe80008011606 */
[----:B------:R-:W-:Y:S01]  /*5f60*/  UIMAD UR6, UR39, UR9, URZ ;  /* 0x00000009270672a4 */ /* 0x000fe2000f8e02ff */
[----:B------:R-:W-:Y:S03]  /*5f70*/  UMOV UR4, UR11 ;  /* 0x0000000b00047c82 */ /* 0x000fe60008000000 */
[----:B------:R-:W-:Y:S02]  /*5f80*/  UISETP.GE.OR UP0, UPT, UR5, UR6, UP0 ;  /* 0x000000060500728c */ /* 0x000fe40008706670 */
[----:B------:R-:W-:Y:S02]  /*5f90*/  USHF.R.U32.HI UR4, URZ, UR47, UR4 ;  /* 0x0000002fff047299 */ /* 0x000fe40008011604 */
[----:B------:R-:W-:Y:S02]  /*5fa0*/  UIMAD.WIDE.U32 UR6, UR5, UR46, URZ ;  /* 0x0000002e050672a5 */ /* 0x000fe4000f8e00ff */
[----:B------:R-:W-:Y:S02]  /*5fb0*/  USEL UR11, UR8, UR4, !UP2 ;  /* 0x00000004080b7287 */ /* 0x000fe4000d000000 */
[----:B------:R-:W-:Y:S02]  /*5fc0*/  UIADD3 UR6, UPT, UPT, -UR5, URZ, URZ ;  /* 0x000000ff05067290 */ /* 0x000fe4000fffe1ff */
[----:B------:R-:W-:Y:S02]  /*5fd0*/  UIADD3 UR10, UPT, UPT, -UR11, URZ, URZ ;  /* 0x000000ff0b0a7290 */ /* 0x000fe4000fffe1ff */
[----:B------:R-:W-:Y:S02]  /*5fe0*/  UIMAD UR6, UR45, UR6, UR37 ;  /* 0x000000062d0672a4 */ /* 0x000fe4000f8e0225 */
[----:B------:R-:W-:Y:S01]  /*5ff0*/  UIMAD UR10, UR39, UR10, UR8 ;  /* 0x0000000a270a72a4 */ /* 0x000fe2000f8e0208 */
[----:B------:R-:W-:Y:S01]  /*6000*/  @!UP0 UMOV UR4, UR7 ;  /* 0x0000000700048c82 */ /* 0x000fe20008000000 */
[----:B------:R-:W-:Y:S02]  /*6010*/  UIADD3 UR7, UPT, UPT, -UR8, URZ, URZ ;  /* 0x000000ff08077290 */ /* 0x000fe4000fffe1ff */
[----:B------:R-:W-:Y:S04]  /*6020*/  @!UP0 USHF.R.U32.HI UR4, URZ, UR47, UR4 ;  /* 0x0000002fff048299 */ /* 0x000fe80008011604 */
[----:B------:R-:W-:Y:S04]  /*6030*/  @!UP0 USEL UR4, UR5, UR4, !UP2 ;  /* 0x0000000405048287 */ /* 0x000fe8000d000000 */
[----:B------:R-:W-:Y:S02]  /*6040*/  @!UP0 UIMAD UR9, UR9, UR10, UR4 ;  /* 0x0000000a090982a4 */ /* 0x000fe4000f8e0204 */
[----:B------:R-:W-:Y:S02]  /*6050*/  @!UP0 UIADD3 UR10, UPT, UPT, UR11, -UR4, URZ ;  /* 0x800000040b0a8290 */ /* 0x000fe4000fffe0ff */
[----:B------:R-:W-:Y:S02]  /*6060*/  UIMAD UR4, UR58, UR7, UR36 ;  /* 0x000000073a0472a4 */ /* 0x000fe4000f8e0224 */
[----:B------:R-:W-:Y:S03]  /*6070*/  @!UP0 UIMAD UR8, UR10, UR39, UR5 ;  /* 0x000000270a0882a4 */ /* 0x000fe6000f8e0205 */
[----:B------:R-:W-:Y:S02]  /*6080*/  @!UP0 UMOV UR5, UR9 ;  /* 0x0000000900058c82 */ /* 0x000fe40008000000 */
[----:B------:R-:W-:Y:S02]  /*6090*/  UIMAD UR37, UR5, UR45, UR6 ;  /* 0x0000002d052572a4 */ /* 0x000fe4000f8e0206 */
[----:B------:R-:W-:Y:S11]  /*60a0*/  UIMAD UR36, UR8, UR58, UR4 ;  /* 0x0000003a082472a4 */ /* 0x000ff6000f8e0204 */
[----:B------:R-:W-:Y:S01]  /*60b0*/  @!UPT UIADD3 URZ, UPT, UPT, URZ, URZ, URZ ;  /* 0x000000fffffff290 */ /* 0x000fe2000fffe0ff */
.L_x_99:
[----:B------:R-:W-:Y:S01]  /*60c0*/  UISETP.NE.AND UP0, UPT, UR38, 0x1, UPT ;  /* 0x000000012600788c */ /* 0x000fe2000bf05270 */
[----:B------:R-:W-:Y:S01]  /*60d0*/  @P0 SHF.R.U32.HI R4, RZ, 0x10, R5 ;  /* 0x00000010ff040819 */ /* 0x000fe20000011605 */
[----:B------:R-:W-:Y:S01]  /*60e0*/  USHF.L.U32 UR41, UR28, 0x6, URZ ;  /* 0x000000061c297899 */ /* 0x000fe200080006ff */
[----:B------:R-:W-:Y:S02]  /*60f0*/  R2UR UR11, R104 ;  /* 0x00000000680b72ca */ /* 0x000fe400000e0000 */
[----:B------:R-:W-:Y:S06]  /*6100*/  @P0 R2UR UR11, R4 ;  /* 0x00000000040b02ca */ /* 0x000fec00000e0000 */
[----:B------:R-:W1:Y:S07]  /*6110*/  @!UP0 LDCU.128 UR12, c[0x0][0xb10] ;  /* 0x00016200ff0c87ac */ /* 0x000e6e0008000c00 */
[----:B------:R-:W-:Y:S01]  /*6120*/  IMAD.U32 R104, RZ, RZ, UR11 ;  /* 0x0000000bff687e24 */ /* 0x000fe2000f8e00ff */
[----:B------:R-:W2:Y:S01]  /*6130*/  @!UP0 LDCU UR5, c[0x0][0xb0c] ;  /* 0x00016180ff0587ac */ /* 0x000ea20008000800 */
[----:B------:R-:W3:Y:S01]  /*6140*/  @!UP0 LDCU UR10, c[0x0][0xb20] ;  /* 0x00016400ff0a87ac */ /* 0x000ee20008000800 */
[----:B------:R-:W-:Y:S02]  /*6150*/  UIADD3 UR11, UPT, UPT, UR49, 0x200, URZ ;  /* 0x00000200310b7890 */ /* 0x000fe4000fffe0ff */
[----:B-1----:R-:W-:Y:S02]  /*6160*/  UIMAD.WIDE.U32 UR8, UR37, UR12, URZ ;  /* 0x0000000c250872a5 */ /* 0x002fe4000f8e00ff */
[----:B------:R-:W-:Y:S02]  /*6170*/  UIMAD.WIDE.U32 UR6, UR36, UR15, URZ ;  /* 0x0000000f240672a5 */ /* 0x000fe4000f8e00ff */
[----:B------:R-:W-:Y:S03]  /*6180*/  @!UP0 UISETP.NE.AND UP1, UPT, UR14, 0x1, UPT ;  /* 0x000000010e00888c */ /* 0x000fe6000bf25270 */
[----:B------:R-:W-:Y:S01]  /*6190*/  @!UP0 UMOV UR4, UR9 ;  /* 0x0000000900048c82 */ /* 0x000fe20008000000 */
[----:B--2---:R-:W-:Y:S02]  /*61a0*/  @!UP0 UISETP.NE.AND UP2, UPT, UR5, 0x1, UPT ;  /* 0x000000010500888c */ /* 0x004fe4000bf45270 */
[----:B------:R-:W-:Y:S01]  /*61b0*/  @!UP0 USHF.R.U32.HI UR4, URZ, UR13, UR4 ;  /* 0x0000000dff048299 */ /* 0x000fe20008011604 */
[----:B------:R-:W-:Y:S02]  /*61c0*/  @!UP0 UMOV UR6, UR7 ;  /* 0x0000000700068c82 */ /* 0x000fe40008000000 */
[----:B---3--:R-:W-:Y:S02]  /*61d0*/  @!UP0 USHF.R.U32.HI UR6, URZ, UR10, UR6 ;  /* 0x0000000aff068299 */ /* 0x008fe40008011606 */
[----:B------:R-:W-:Y:S02]  /*61e0*/  @!UP0 USEL UR7, UR37, UR4, !UP2 ;  /* 0x0000000425078287 */ /* 0x000fe4000d000000 */
[----:B------:R-:W-:Y:S04]  /*61f0*/  @!UP0 USEL UR6, UR36, UR6, !UP1 ;  /* 0x0000000624068287 */ /* 0x000fe8000c800000 */
[----:B------:R-:W-:Y:S02]  /*6200*/  @!UP0 UIADD3 UR4, UPT, UPT, -UR7, UR6, URZ ;  /* 0x0000000607048290 */ /* 0x000fe4000fffe1ff */
[----:B------:R-:W-:Y:S02]  /*6210*/  @!UP0 UIADD3 UR6, UPT, UPT, UR7, -UR6, URZ ;  /* 0x8000000607068290 */ /* 0x000fe4000fffe0ff */
[----:B------:R-:W-:Y:S02]  /*6220*/  @!UP0 UIMAD UR37, UR4, UR5, UR37 ;  /* 0x00000005042582a4 */ /* 0x000fe4000f8e0225 */
[----:B------:R-:W-:Y:S02]  /*6230*/  @!UP0 UIMAD UR36, UR6, UR14, UR36 ;  /* 0x0000000e062482a4 */ /* 0x000fe4000f8e0224 */
[----:B------:R-:W-:Y:S09]  /*6240*/  ULOP3.LUT UP0, URZ, UR11, 0x1b0, URZ, 0xc0, !UPT ;  /* 0x000001b00bff7892 */ /* 0x000ff2000f80c0ff */
[----:B------:R-:W-:Y:S05]  /*6250*/  BRA.U !UP0, `(.L_x_100) ;  /* 0x00000001087c7547 */ /* 0x000fea000b800000 */
[----:B------:R-:W1:Y:S01]  /*6260*/  LDCU.64 UR8, c[0x4][0x80] ;  /* 0x01001000ff0877ac */ /* 0x000e620008000a00 */
[----:B------:R-:W-:Y:S01]  /*6270*/  MOV R16, 0x0 ;  /* 0x0000000000107802 */ /* 0x000fe20000000f00 */
[----:B------:R-:W-:Y:S02]  /*6280*/  HFMA2 R12, -RZ, RZ, 0, 5.9604644775390625e-08 ;  /* 0x00000001ff0c7431 */ /* 0x000fe400000001ff */
[----:B------:R-:W-:Y:S01]  /*6290*/  IMAD.MOV.U32 R8, RZ, RZ, 0x70 ;  /* 0x00000070ff087424 */ /* 0x000fe200078e00ff */
[----:B------:R2:W3:Y:S01]  /*62a0*/  LDC.64 R14, c[0x4][R16] ;  /* 0x01000000100e7b82 */ /* 0x0004e20000000a00 */
[----:B------:R-:W4:Y:S01]  /*62b0*/  LDCU.64 UR6, c[0x4][0x88] ;  /* 0x01001100ff0677ac */ /* 0x000f220008000a00 */
[----:B------:R-:W-:Y:S01]  /*62c0*/  IMAD.MOV.U32 R13, RZ, RZ, RZ ;  /* 0x000000ffff0d7224 */ /* 0x000fe200078e00ff */
[----:B------:R-:W2:Y:S01]  /*62d0*/  LDCU.64 UR4, c[0x4][0x8] ;  /* 0x01000100ff0477ac */ /* 0x000ea20008000a00 */
[----:B-1----:R-:W-:Y:S01]  /*62e0*/  MOV R5, UR9 ;  /* 0x0000000900057c02 */ /* 0x002fe20008000f00 */
[----:B------:R-:W-:Y:S01]  /*62f0*/  IMAD.U32 R4, RZ, RZ, UR8 ;  /* 0x00000008ff047e24 */ /* 0x000fe2000f8e00ff */
[----:B----4-:R-:W-:Y:S01]  /*6300*/  MOV R7, UR7 ;  /* 0x0000000700077c02 */ /* 0x010fe20008000f00 */
[----:B------:R-:W-:Y:S01]  /*6310*/  IMAD.U32 R6, RZ, RZ, UR6 ;  /* 0x00000006ff067e24 */ /* 0x000fe2000f8e00ff */
[----:B--2---:R-:W-:Y:S01]  /*6320*/  MOV R11, UR5 ;  /* 0x00000005000b7c02 */ /* 0x004fe20008000f00 */
[----:B------:R-:W-:Y:S02]  /*6330*/  IMAD.U32 R10, RZ, RZ, UR4 ;  /* 0x00000004ff0a7e24 */ /* 0x000fe4000f8e00ff */
[----:B------:R-:W-:Y:S07]  /*6340*/  LEPC R20, `(.L_x_101) ;  /* 0x000000001014794e */ /* 0x000fee0000000000 */
[----:B---3-5:R-:W-:Y:S05]  /*6350*/  CALL.ABS.NOINC R14 ;  /* 0x000000000e007343 */ /* 0x028fea0003c00000 */
.L_x_101:
[----:B------:R-:W1:Y:S01]  /*6360*/  LDCU.64 UR8, c[0x4][0x80] ;  /* 0x01001000ff0877ac */ /* 0x000e620008000a00 */
[----:B------:R-:W2:Y:S01]  /*6370*/  LDC.64 R16, c[0x4][R16] ;  /* 0x0100000010107b82 */ /* 0x000ea20000000a00 */
[----:B------:R-:W-:Y:S02]  /*6380*/  HFMA2 R12, -RZ, RZ, 0, 5.9604644775390625e-08 ;  /* 0x00000001ff0c7431 */ /* 0x000fe400000001ff */
[----:B------:R-:W-:Y:S02]  /*6390*/  IMAD.MOV.U32 R8, RZ, RZ, 0x70 ;  /* 0x00000070ff087424 */ /* 0x000fe400078e00ff */
[----:B------:R-:W-:Y:S01]  /*63a0*/  IMAD.MOV.U32 R13, RZ, RZ, RZ ;  /* 0x000000ffff0d7224 */ /* 0x000fe200078e00ff */
[----:B------:R-:W3:Y:S01]  /*63b0*/  LDCU.64 UR6, c[0x4][0x88] ;  /* 0x01001100ff0677ac */ /* 0x000ee20008000a00 */
[----:B------:R-:W4:Y:S01]  /*63c0*/  LDCU.64 UR4, c[0x4][0x8] ;  /* 0x01000100ff0477ac */ /* 0x000f220008000a00 */
[----:B-1----:R-:W-:Y:S02]  /*63d0*/  MOV R4, UR8 ;  /* 0x0000000800047c02 */ /* 0x002fe40008000f00 */
[----:B------:R-:W-:Y:S02]  /*63e0*/  MOV R5, UR9 ;  /* 0x0000000900057c02 */ /* 0x000fe40008000f00 */
[----:B---3--:R-:W-:Y:S01]  /*63f0*/  MOV R7, UR7 ;  /* 0x0000000700077c02 */ /* 0x008fe20008000f00 */
[----:B------:R-:W-:Y:S01]  /*6400*/  IMAD.U32 R6, RZ, RZ, UR6 ;  /* 0x00000006ff067e24 */ /* 0x000fe2000f8e00ff */
[----:B----4-:R-:W-:Y:S01]  /*6410*/  MOV R11, UR5 ;  /* 0x00000005000b7c02 */ /* 0x010fe20008000f00 */
[----:B------:R-:W-:Y:S02]  /*6420*/  IMAD.U32 R10, RZ, RZ, UR4 ;  /* 0x00000004ff0a7e24 */ /* 0x000fe4000f8e00ff */
[----:B------:R-:W-:Y:S07]  /*6430*/  LEPC R20, `(.L_x_100) ;  /* 0x000000001014794e */ /* 0x000fee0000000000 */
[----:B--2---:R-:W-:Y:S05]  /*6440*/  CALL.ABS.NOINC R16 ;  /* 0x0000000010007343 */ /* 0x004fea0003c00000 */
.L_x_100:
[----:B------:R-:W-:Y:S02]  /*6450*/  R2UR UR6, R95 ;  /* 0x000000005f0672ca */ /* 0x000fe400000e0000 */
[----:B------:R-:W-:Y:S02]  /*6460*/  R2UR UR5, R90 ;  /* 0x000000005a0572ca */ /* 0x000fe400000e0000 */
[----:B------:R-:W-:Y:S02]  /*6470*/  R2UR UR4, R89 ;  /* 0x00000000590472ca */ /* 0x000fe400000e0000 */
[----:B------:R-:W-:Y:S02]  /*6480*/  ISETP.NE.U32.AND P4, PT, R78, RZ, PT ;  /* 0x000000ff4e00720c */ /* 0x000fe40003f85070 */
[----:B------:R-:W-:Y:S02]  /*6490*/  ISETP.NE.U32.AND P2, PT, RZ, UR60, PT ;  /* 0x0000003cff007c0c */ /* 0x000fe4000bf45070 */
[----:B------:R-:W-:Y:S02]  /*64a0*/  ISETP.NE.AND.EX P4, PT, R79, RZ, PT, P4 ;  /* 0x000000ff4f00720c */ /* 0x000fe40003f85340 */
[----:B------:R-:W-:Y:S01]  /*64b0*/  ISETP.NE.AND.EX P2, PT, RZ, UR61, PT, P2 ;  /* 0x0000003dff007c0c */ /* 0x000fe2000bf45320 */
[----:B------:R-:W-:Y:S02]  /*64c0*/  UISETP.NE.AND UP2, UPT, UR6, URZ, UPT ;  /* 0x000000ff0600728c */ /* 0x000fe4000bf45270 */
[----:B------:R-:W-:Y:S04]  /*64d0*/  UISETP.NE.U32.AND UP0, UPT, UR5, URZ, UPT ;  /* 0x000000ff0500728c */ /* 0x000fe8000bf05070 */
[----:B------:R-:W-:Y:S01]  /*64e0*/  UISETP.NE.AND.EX UP1, UPT, UR4, URZ, UPT, UP0 ;  /* 0x000000ff0400728c */ /* 0x000fe2000bf25300 */
[----:B------:R-:W-:Y:S01]  /*64f0*/  PLOP3.LUT P1, PT, PT, PT, UP2, 0x80, 0x8 ;  /* 0x000000000008781c */ /* 0x000fe20003f2f028 */
[----:B------:R-:W-:Y:S03]  /*6500*/  UPLOP3.LUT UP0, UPT, UPT, UPT, UPT, 0x40, 0x4 ;  /* 0x000000000004789c */ /* 0x000fe60003f0e870 */
[----:B------:R-:W-:Y:S06]  /*6510*/  @UP2 UPLOP3.LUT UP0, UPT, UPT, UPT, UP1, 0x80, 0x8 ;  /* 0x000000000008289c */ /* 0x000fec0003f0f010 */
[----:B------:R-:W-:Y:S01]  /*6520*/  PLOP3.LUT P0, PT, PT, PT, UP0, 0x80, 0x8 ;  /* 0x000000000008781c */ /* 0x000fe20003f0f008 */
[----:B------:R-:W-:Y:S01]  /*6530*/  @!UPT UIADD3 URZ, UPT, UPT, URZ, URZ, URZ ;  /* 0x000000fffffff290 */ /* 0x000fe2000fffe0ff */
[----:B------:R-:W-:Y:S11]  /*6540*/  BRA.U !UP1, `(.L_x_102) ;  /* 0x0000000109407547 */ /* 0x000ff6000b800000 */
[----:B------:R-:W-:Y:S01]  /*6550*/  UISETP.NE.U32.AND UP0, UPT, UR60, URZ, UPT ;  /* 0x000000ff3c00728c */ /* 0x000fe2000bf05070 */
[----:B------:R-:W-:Y:S01]  /*6560*/  R2UR UR6, R90 ;  /* 0x000000005a0672ca */ /* 0x000fe200000e0000 */
[----:B------:R-:W1:Y:S01]  /*6570*/  LDCU.64 UR8, c[0x0][0x358] ;  /* 0x00006b00ff0877ac */ /* 0x000e620008000a00 */
[----:B------:R-:W-:Y:S02]  /*6580*/  HFMA2 R87, -RZ, RZ, 0, 5.9604644775390625e-08 ;  /* 0x00000001ff577431 */ /* 0x000fe400000001ff */
[----:B------:R-:W-:Y:S01]  /*6590*/  IMAD.MOV.U32 R0, RZ, RZ, 0x1 ;  /* 0x00000001ff007424 */ /* 0x000fe200078e00ff */
[----:B------:R-:W-:Y:S06]  /*65a0*/  UISETP.NE.AND.EX UP0, UPT, UR61, URZ, UPT, UP0 ;  /* 0x000000ff3d00728c */ /* 0x000fec000bf05300 */
[----:B------:R-:W-:Y:S05]  /*65b0*/  PLOP3.LUT P3, PT, PT, PT, UP0, 0x80, 0x8 ;  /* 0x000000000008781c */ /* 0x000fea0003f6f008 */
[----:B------:R-:W2:Y:S01]  /*65c0*/  @UP0 LDCU.64 UR4, c[0x0][0x888] ;  /* 0x00011100ff0407ac */ /* 0x000ea20008000a00 */
[----:B------:R-:W-:Y:S07]  /*65d0*/  @UP0 UIMAD UR6, UR53, UR6, URZ ;  /* 0x00000006350602a4 */ /* 0x000fee000f8e02ff */
[----:B------:R-:W-:Y:S01]  /*65e0*/  @!P3 PRMT R87, R0, 0x7610, R87 ;  /* 0x000076100057b816 */ /* 0x000fe20000000057 */
[----:B--2---:R-:W-:Y:S06]  /*65f0*/  @UP0 UIMAD.WIDE UR4, UR6, 0x4, UR4 ;  /* 0x00000004060408a5 */ /* 0x004fec000f8e0204 */
[----:B------:R-:W-:Y:S02]  /*6600*/  IMAD.U32 R4, RZ, RZ, UR4 ;  /* 0x00000004ff047e24 */ /* 0x000fe4000f8e00ff */
[----:B------:R-:W-:Y:S03]  /*6610*/  IMAD.U32 R5, RZ, RZ, UR5 ;  /* 0x00000005ff057e24 */ /* 0x000fe6000f8e00ff */
[----:B------:R-:W2:Y:S02]  /*6620*/  @!UP0 LDCU UR4, c[0x0][0x880] ;  /* 0x00011000ff0487ac */ /* 0x000ea40008000800 */
[----:B-1---5:R1:W5:Y:S02]  /*6630*/  @P3 LDG.E R41, desc[UR8][R4.64] ;  /* 0x0000000804293981 */ /* 0x022364000c1e1900 */
[----:B-12---:R-:W-:Y:S02]  /*6640*/  @!P3 MOV R41, UR4 ;  /* 0x000000040029bc02 */ /* 0x006fe40008000f00 */
.L_x_102:
[----:B------:R-:W-:Y:S05]  /*6650*/  @!P4 BRA `(.L_x_103) ;  /* 0x000000000024c947 */ /* 0x000fea0003800000 */
[----:B------:R-:W-:Y:S01]  /*6660*/  ISETP.NE.U32.AND P3, PT, R76, RZ, PT ;  /* 0x000000ff4c00720c */ /* 0x000fe20003f65070 */
[----:B------:R-:W1:Y:S03]  /*6670*/  LDCU.64 UR4, c[0x0][0x358] ;  /* 0x00006b00ff0477ac */ /* 0x000e660008000a00 */
[----:B------:R-:W-:Y:S11]  /*6680*/  ISETP.NE.AND.EX P3, PT, R77, RZ, PT, P3 ;  /* 0x000000ff4d00720c */ /* 0x000ff60003f65330 */
[----:B------:R-:W-:Y:S02]  /*6690*/  @!UPT UIADD3 URZ, UPT, UPT, URZ, URZ, URZ ;  /* 0x000000fffffff290 */ /* 0x000fe4000fffe0ff */
[----:B------:R-:W2:Y:S01]  /*66a0*/  @P3 LDC.64 R4, c[0x0][0x8a8] ;  /* 0x00022a00ff043b82 */ /* 0x000ea20000000a00 */
[----:B------:R-:W-:Y:S04]  /*66b0*/  @P3 IMAD R0, R78, UR53, RZ ;  /* 0x000000354e003c24 */ /* 0x000fe8000f8e02ff */
[----:B--2---:R-:W-:Y:S05]  /*66c0*/  @P3 IMAD.WIDE R4, R0, 0x4, R4 ;  /* 0x0000000400043825 */ /* 0x004fea00078e0204 */
[----:B-1---5:R1:W5:Y:S02]  /*66d0*/  @P3 LDG.E R38, desc[UR4][R4.64] ;  /* 0x0000000404263981 */ /* 0x022364000c1e1900 */
[----:B-1----:R-:W2:Y:S02]  /*66e0*/  @!P3 LDC R38, c[0x0][0x8a0] ;  /* 0x00022800ff26bb82 */ /* 0x002ea40000000800 */
.L_x_103:
[----:B-----5:R-:W-:Y:S01]  /*66f0*/  FSETP.NEU.AND P4, PT, R41, RZ, PT ;  /* 0x000000ff2900720b */ /* 0x020fe20003f8d000 */
[----:B------:R-:W1:Y:S01]  /*6700*/  LDCU.128 UR8, c[0x0][0xa80] ;  /* 0x00015000ff0877ac */ /* 0x000e620008000c00 */
[----:B------:R-:W-:Y:S01]  /*6710*/  SEL R5, RZ, 0xffffffff, P2 ;  /* 0xffffffffff057807 */ /* 0x000fe20001000000 */
[----:B------:R-:W-:Y:S01]  /*6720*/  IMAD.U32 R114, RZ, RZ, UR50 ;  /* 0x00000032ff727e24 */ /* 0x000fe2000f8e00ff */
[----:B------:R-:W-:Y:S01]  /*6730*/  @P1 LOP3.LUT P2, RZ, R87, 0xff, RZ, 0xc0, !PT ;  /* 0x000000ff57ff1812 */ /* 0x000fe2000784c0ff */
[----:B------:R-:W-:Y:S01]  /*6740*/  IMAD.SHL.U32 R101, R97, 0x10, RZ ;  /* 0x0000001061657824 */ /* 0x000fe200078e00ff */
[----:B------:R-:W-:Y:S01]  /*6750*/  @P1 SEL R4, RZ, 0xffffffff, P4 ;  /* 0xffffffffff041807 */ /* 0x000fe20002000000 */
[----:B------:R-:W-:Y:S01]  /*6760*/  IMAD.SHL.U32 R114, R114, 0x2000, RZ ;  /* 0x0000200072727824 */ /* 0x000fe200078e00ff */
[----:B------:R-:W-:Y:S01]  /*6770*/  LEA R108, R36, UR49, 0x3 ;  /* 0x00000031246c7c11 */ /* 0x000fe2000f8e18ff */
[----:B------:R-:W-:Y:S01]  /*6780*/  ULOP3.LUT UR4, UR55, 0x1, URZ, 0x3c, !UPT ;  /* 0x0000000137047892 */ /* 0x000fe2000f8e3cff */
[----:B------:R-:W-:Y:S01]  /*6790*/  @P0 SEL R4, R5, R4, !P2 ;  /* 0x0000000405040207 */ /* 0x000fe20005000000 */
[----:B------:R-:W-:Y:S01]  /*67a0*/  USHF.L.U32 UR12, UR52, 0x7, URZ ;  /* 0x00000007340c7899 */ /* 0x000fe200080006ff */
[----:B------:R-:W-:Y:S01]  /*67b0*/  SHF.L.U32 R3, R85, 0x1f, RZ ;  /* 0x0000001f55037819 */ /* 0x000fe200000006ff */
[----:B------:R-:W-:Y:S01]  /*67c0*/  IMAD.IADD R112, R99, 0x1, R114 ;  /* 0x0000000163707824 */ /* 0x000fe200078e0272 */
[----:B------:R-:W-:Y:S01]  /*67d0*/  @P1 LOP3.LUT R4, R4, 0x1, RZ, 0xc0, !PT ;  /* 0x0000000104041812 */ /* 0x000fe200078ec0ff */
[----:B------:R-:W-:Y:S01]  /*67e0*/  IMAD.U32 R46, RZ, RZ, UR4 ;  /* 0x00000004ff2e7e24 */ /* 0x000fe2000f8e00ff */
[----:B------:R-:W-:Y:S01]  /*67f0*/  R2UR UR6, R92 ;  /* 0x000000005c0672ca */ /* 0x000fe200000e0000 */
[----:B------:R-:W-:Y:S01]  /*6800*/  IMAD.U32 R107, RZ, RZ, UR12 ;  /* 0x0000000cff6b7e24 */ /* 0x000fe2000f8e00ff */
[----:B------:R-:W-:Y:S01]  /*6810*/  ISETP.NE.U32.OR P6, PT, R4, 0x1, !P1 ;  /* 0x000000010400780c */ /* 0x000fe20004fc5470 */
[----:B------:R-:W-:Y:S01]  /*6820*/  IMAD.U32 R4, RZ, RZ, UR50 ;  /* 0x00000032ff047e24 */ /* 0x000fe2000f8e00ff */
[----:B-1----:R-:W-:Y:S01]  /*6830*/  UIMAD.WIDE.U32 UR4, UR12, UR9, URZ ;  /* 0x000000090c0472a5 */ /* 0x002fe2000f8e00ff */
[----:B------:R-:W-:Y:S01]  /*6840*/  R2UR UR13, R91 ;  /* 0x000000005b0d72ca */ /* 0x000fe200000e0000 */
[----:B------:R-:W-:Y:S01]  /*6850*/  UISETP.NE.AND UP0, UPT, UR8, 0x1, UPT ;  /* 0x000000010800788c */ /* 0x000fe2000bf05270 */
[----:B------:R-:W-:Y:S01]  /*6860*/  PLOP3.LUT P3, PT, PT, PT, UP1, 0x80, 0x8 ;  /* 0x000000000008781c */ /* 0x000fe20003f6f018 */
[----:B------:R-:W-:Y:S01]  /*6870*/  IMAD.SHL.U32 R100, R96, 0x10, RZ ;  /* 0x0000001060647824 */ /* 0x000fe200078e00ff */
[----:B------:R-:W-:Y:S01]  /*6880*/  LEA R0, R4, UR49, 0x3 ;  /* 0x0000003104007c11 */ /* 0x000fe2000f8e18ff */
[----:B------:R-:W-:Y:S01]  /*6890*/  IMAD.IADD R103, R112, 0x1, R101 ;  /* 0x0000000170677824 */ /* 0x000fe200078e0265 */
[----:B------:R-:W-:Y:S01]  /*68a0*/  UMOV UR4, UR5 ;  /* 0x0000000500047c82 */ /* 0x000fe20008000000 */
[----:B------:R-:W-:Y:S01]  /*68b0*/  LOP3.LUT P5, R109, R87, 0xff, RZ, 0xc0, !PT ;  /* 0x000000ff576d7812 */ /* 0x000fe200078ac0ff */
[----:B------:R-:W-:Y:S01]  /*68c0*/  USHF.R.U32.HI UR4, URZ, UR10, UR4 ;  /* 0x0000000aff047299 */ /* 0x000fe20008011604 */
[----:B------:R-:W-:Y:S01]  /*68d0*/  SEL R4, RZ, 0xffffffff, P4 ;  /* 0xffffffffff047807 */ /* 0x000fe20002000000 */
[----:B------:R-:W-:Y:S01]  /*68e0*/  BSSY B1, `(.L_x_104) ;  /* 0x000003f000017945 */ /* 0x000fe20003800000 */
[----:B------:R-:W-:Y:S01]  /*68f0*/  @P6 SHF.L.U32 R7, R46, 0x1f, RZ ;  /* 0x0000001f2e076819 */ /* 0x000fe200000006ff */
[----:B------:R-:W-:Y:S01]  /*6900*/  USEL UR4, UR12, UR4, !UP0 ;  /* 0x000000040c047287 */ /* 0x000fe2000c000000 */
[----:B------:R-:W-:Y:S01]  /*6910*/  IMAD.MOV.U32 R113, RZ, RZ, 0x1 ;  /* 0x00000001ff717424 */ /* 0x000fe200078e00ff */
[----:B------:R-:W-:Y:S01]  /*6920*/  UISETP.NE.AND UP0, UPT, UR11, 0x1, UPT ;  /* 0x000000010b00788c */ /* 0x000fe2000bf05270 */
[----:B------:R-:W1:Y:S01]  /*6930*/  @P6 SYNCS.PHASECHK.TRANS64.TRYWAIT P1, [R0+URZ+0xa0], R7 ;  /* 0x0000a007000065a7 */ /* 0x000e6200080211ff */
[----:B------:R-:W-:Y:S01]  /*6940*/  IMAD.IADD R39, R37, 0x1, R2 ;  /* 0x0000000125277824 */ /* 0x000fe200078e0202 */
[----:B------:R-:W-:Y:S01]  /*6950*/  UIMAD.WIDE.U32 UR6, UR4, UR6, URZ ;  /* 0x00000006040672a5 */ /* 0x000fe2000f8e00ff */
[----:B------:R-:W-:Y:S01]  /*6960*/  IMAD.U32 R106, RZ, RZ, UR4 ;  /* 0x00000004ff6a7e24 */ /* 0x000fe2000f8e00ff */
[----:B------:R-:W-:Y:S01]  /*6970*/  @P3 SEL R4, R5, R4, !P5 ;  /* 0x0000000405043207 */ /* 0x000fe20006800000 */
[----:B------:R-:W-:Y:S01]  /*6980*/  IMAD R8, RZ, RZ, -UR4 ;  /* 0x80000004ff087e24 */ /* 0x000fe2000f8e02ff */
[----:B------:R-:W-:Y:S01]  /*6990*/  PLOP3.LUT P2, PT, PT, PT, UP0, 0x80, 0x8 ;  /* 0x000000000008781c */ /* 0x000fe20003f4f008 */
[----:B------:R-:W-:Y:S01]  /*69a0*/  IMAD.U32 R105, RZ, RZ, UR4 ;  /* 0x00000004ff697e24 */ /* 0x000fe2000f8e00ff */
[----:B------:R-:W-:Y:S01]  /*69b0*/  LOP3.LUT R4, R4, 0x1, RZ, 0xc0, !PT ;  /* 0x0000000104047812 */ /* 0x000fe200078ec0ff */
[----:B------:R-:W-:Y:S01]  /*69c0*/  UMOV UR5, UR7 ;  /* 0x0000000700057c82 */ /* 0x000fe20008000000 */
[----:B------:R-:W-:Y:S01]  /*69d0*/  IMAD R107, R8, UR8, R107 ;  /* 0x00000008086b7c24 */ /* 0x000fe2000f8e026b */
[----:B------:R-:W-:Y:S01]  /*69e0*/  USHF.R.U32.HI UR5, URZ, UR13, UR5 ;  /* 0x0000000dff057299 */ /* 0x000fe20008011605 */
[----:B------:R-:W-:Y:S01]  /*69f0*/  P2R R111, PR, RZ, 0x40 ;  /* 0x00000040ff6f7803 */ /* 0x000fe20000000000 */
[----:B------:R-:W-:Y:S01]  /*6a00*/  IMAD.U32 R116, RZ, RZ, UR50 ;  /* 0x00000032ff747e24 */ /* 0x000fe2000f8e00ff */
[----:B------:R-:W-:Y:S02]  /*6a10*/  CS2R R74, SRZ ;  /* 0x00000000004a7805 */ /* 0x000fe4000001ff00 */
[----:B------:R-:W-:Y:S01]  /*6a20*/  CS2R R72, SRZ ;  /* 0x0000000000487805 */ /* 0x000fe2000001ff00 */
[----:B------:R3:W4:Y:S01]  /*6a30*/  SYNCS.PHASECHK.TRANS64.TRYWAIT P0, [R108+URZ+0xf0], R3 ;  /* 0x0000f0036c0075a7 */ /* 0x00072200080011ff */
[----:B------:R-:W-:Y:S01]  /*6a40*/  SEL R106, R106, UR5, !P2 ;  /* 0x000000056a6a7c07 */ /* 0x000fe2000d000000 */
[----:B------:R-:W-:Y:S01]  /*6a50*/  IMAD.IADD R102, R112, 0x1, R100 ;  /* 0x0000000170667824 */ /* 0x000fe200078e0264 */
[----:B------:R-:W-:Y:S01]  /*6a60*/  ISETP.NE.U32.AND P2, PT, R4, 0x1, PT ;  /* 0x000000010400780c */ /* 0x000fe20003f45070 */
[----:B------:R-:W-:Y:S01]  /*6a70*/  IMAD.IADD R47, R98, 0x1, R103 ;  /* 0x00000001622f7824 */ /* 0x000fe200078e0267 */
[----:B------:R-:W-:Y:S01]  /*6a80*/  CS2R R66, SRZ ;  /* 0x0000000000427805 */ /* 0x000fe2000001ff00 */
[----:B------:R-:W-:Y:S01]  /*6a90*/  IMAD.MOV R6, RZ, RZ, -R106 ;  /* 0x000000ffff067224 */ /* 0x000fe200078e0a6a */
[----:B------:R-:W-:Y:S02]  /*6aa0*/  P2R R115, PR, RZ, 0x4 ;  /* 0x00000004ff737803 */ /* 0x000fe40000000000 */
[----:B------:R-:W-:Y:S02]  /*6ab0*/  CS2R R64, SRZ ;  /* 0x0000000000407805 */ /* 0x000fe4000001ff00 */
[----:B------:R-:W-:Y:S01]  /*6ac0*/  CS2R R58, SRZ ;  /* 0x00000000003a7805 */ /* 0x000fe2000001ff00 */
[----:B------:R-:W-:Y:S01]  /*6ad0*/  IMAD R105, R6, UR11, R105 ;  /* 0x0000000b06697c24 */ /* 0x000fe2000f8e0269 */
[----:B------:R-:W-:Y:S02]  /*6ae0*/  CS2R R56, SRZ ;  /* 0x0000000000387805 */ /* 0x000fe4000001ff00 */
[----:B------:R-:W-:Y:S02]  /*6af0*/  CS2R R50, SRZ ;  /* 0x0000000000327805 */ /* 0x000fe4000001ff00 */
[----:B------:R-:W-:Y:S02]  /*6b00*/  CS2R R48, SRZ ;  /* 0x0000000000307805 */ /* 0x000fe4000001ff00 */
[----:B-1----:R-:W-:Y:S01]  /*6b10*/  @P6 SEL R113, RZ, 0x1, !P1 ;  /* 0x00000001ff716807 */ /* 0x002fe20004800000 */
[----:B---3--:R-:W-:Y:S06]  /*6b20*/  @!P6 BRA `(.L_x_105) ;  /* 0x000000000068e947 */ /* 0x008fec0003800000 */
[----:B------:R-:W-:Y:S01]  /*6b30*/  ISETP.NE.AND P1, PT, R113, RZ, PT ;  /* 0x000000ff7100720c */ /* 0x000fe20003f25270 */
[----:B------:R-:W-:Y:S01]  /*6b40*/  BSSY B0, `(.L_x_106) ;  /* 0x000000d000007945 */ /* 0x000fe20003800000 */
[----:B------:R-:W-:Y:S02]  /*6b50*/  CS2R R50, SRZ ;  /* 0x0000000000327805 */ /* 0x000fe4000001ff00 */
[----:B------:R-:W-:Y:S02]  /*6b60*/  CS2R R48, SRZ ;  /* 0x0000000000307805 */ /* 0x000fe4000001ff00 */
[----:B------:R-:W-:Y:S02]  /*6b70*/  CS2R R58, SRZ ;  /* 0x00000000003a7805 */ /* 0x000fe4000001ff00 */
[----:B------:R-:W-:Y:S02]  /*6b80*/  CS2R R56, SRZ ;  /* 0x0000000000387805 */ /* 0x000fe4000001ff00 */
[----:B------:R-:W-:Y:S02]  /*6b90*/  CS2R R66, SRZ ;  /* 0x0000000000427805 */ /* 0x000fe4000001ff00 */
[----:B------:R-:W-:Y:S02]  /*6ba0*/  CS2R R64, SRZ ;  /* 0x0000000000407805 */ /* 0x000fe4000001ff00 */
[----:B------:R-:W-:Y:S02]  /*6bb0*/  CS2R R74, SRZ ;  /* 0x00000000004a7805 */ /* 0x000fe4000001ff00 */
[----:B------:R-:W-:Y:S01]  /*6bc0*/  CS2R R72, SRZ ;  /* 0x0000000000487805 */ /* 0x000fe2000001ff00 */
[----:B------:R-:W-:Y:S06]  /*6bd0*/  @P1 BRA `(.L_x_107) ;  /* 0x00000000000c1947 */ /* 0x000fec0003800000 */
[----:B------:R-:W-:Y:S04]  /*6be0*/  SHF.L.U32 R5, R46, 0x1f, RZ ;  /* 0x0000001f2e057819 */ /* 0x000fe800000006ff */
[----:B------:R-:W1:Y:S02]  /*6bf0*/  SYNCS.PHASECHK.TRANS64.TRYWAIT P1, [R0+URZ+0xa0], R5 ;  /* 0x0000a005000075a7 */ /* 0x000e6400080211ff */
[----:B-1----:R-:W-:Y:S05]  /*6c00*/  @!P1 BRA `(.L_x_108) ;  /* 0x0000002400e49947 */ /* 0x002fea0003800000 */
.L_x_107:
[----:B------:R-:W-:Y:S05]  /*6c10*/  BSYNC B0 ;  /* 0x0000000000007941 */ /* 0x000fea0003800000 */
.L_x_106:
[----:B------:R-:W-:Y:S01]  /*6c20*/  ISETP.NE.AND P1, PT, R115, RZ, PT ;  /* 0x000000ff7300720c */ /* 0x000fe20003f25270 */
[----:B------:R-:W-:Y:S04]  /*6c30*/  UIADD3 UR4, UPT, UPT, UR50, 0x1, URZ ;  /* 0x0000000132047890 */ /* 0x000fe8000fffe0ff */
[----:B------:R-:W-:Y:S04]  /*6c40*/  UISETP.NE.AND UP0, UPT, UR4, 0x3, UPT ;  /* 0x000000030400788c */ /* 0x000fe8000bf05270 */
[----:B------:R-:W-:Y:S02]  /*6c50*/  USEL UR5, URZ, 0x1, UP0 ;  /* 0x00000001ff057887 */ /* 0x000fe40008000000 */
[----:B------:R-:W-:Y:S02]  /*6c60*/  USEL UR4, UR4, URZ, UP0 ;  /* 0x000000ff04047287 */ /* 0x000fe40008000000 */
[----:B------:R3:W1:Y:S02]  /*6c70*/  @P1 LDS.128 R48, [R112] ;  /* 0x0000000070301984 */ /* 0x0006640000000c00 */
[----:B------:R-:W-:Y:S02]  /*6c80*/  LOP3.LUT R46, R46, UR5, RZ, 0x3c, !PT ;  /* 0x000000052e2e7c12 */ /* 0x000fe4000f8e3cff */
[----:B------:R3:W1:Y:S01]  /*6c90*/  @P1 LDS.128 R56, [R103+0x10] ;  /* 0x0000100067381984 */ /* 0x0006620000000c00 */
[----:B------:R-:W-:Y:S03]  /*6ca0*/  IMAD.U32 R116, RZ, RZ, UR4 ;  /* 0x00000004ff747e24 */ /* 0x000fe6000f8e00ff */
[----:B------:R3:W1:Y:S04]  /*6cb0*/  @P1 LDS.128 R64, [R102+0x20] ;  /* 0x0000200066401984 */ /* 0x0006680000000c00 */
[----:B------:R3:W1:Y:S02]  /*6cc0*/  @P1 LDS.128 R72, [R47+0x10] ;  /* 0x000010002f481984 */ /* 0x0006640000000c00 */
.L_x_105:
[----:B------:R-:W-:Y:S05]  /*6cd0*/  BSYNC B1 ;  /* 0x0000000000017941 */ /* 0x000fea0003800000 */
.L_x_104:
[----:B-1----:R-:W-:Y:S04]  /*6ce0*/  SHF.R.U32.HI R5, RZ, 0x15, R39 ;  /* 0x00000015ff057819 */ /* 0x002fe80000011627 */
[----:B------:R-:W-:Y:S01]  /*6cf0*/  LOP3.LUT P1, RZ, R5, 0x3, R88, 0x48, !PT ;  /* 0x0000000305ff7812 */ /* 0x000fe20007824858 */
[----:B------:R-:W-:Y:S01]  /*6d00*/  @!UPT UIADD3 URZ, UPT, UPT, URZ, URZ, URZ ;  /* 0x000000fffffff290 */ /* 0x000fe2000fffe0ff */
[----:B----4-:R-:W-:Y:S11]  /*6d10*/  @P0 BRA `(.L_x_109) ;  /* 0x0000000000080947 */ /* 0x010ff60003800000 */
[----:B------:R-:W1:Y:S02]  /*6d20*/  SYNCS.PHASECHK.TRANS64.TRYWAIT P0, [R108+URZ+0xf0], R3 ;  /* 0x0000f0036c0075a7 */ /* 0x000e6400080011ff */
[----:B-1----:R-:W-:Y:S05]  /*6d30*/  @!P0 BRA `(.L_x_110) ;  /* 0x0000002400ac8947 */ /* 0x002fea0003800000 */
.L_x_109:
[----:B------:R-:W-:Y:S05]  /*6d40*/  @!P1 BRA `(.L_x_111) ;  /* 0x0000000000409947 */ /* 0x000fea0003800000 */
[----:B------:R-:W4:Y:S01]  /*6d50*/  LDCU.64 UR8, c[0x4][0x70] ;  /* 0x01000e00ff0877ac */ /* 0x000f220008000a00 */
[----:B-1----:R-:W-:Y:S01]  /*6d60*/  MOV R3, 0x0 ;  /* 0x0000000000037802 */ /* 0x002fe20000000f00 */
[----:B------:R-:W-:Y:S02]  /*6d70*/  HFMA2 R12, -RZ, RZ, 0, 5.9604644775390625e-08 ;  /* 0x00000001ff0c7431 */ /* 0x000fe400000001ff */
[----:B------:R-:W-:Y:S02]  /*6d80*/  IMAD.MOV.U32 R8, RZ, RZ, 0x192 ;  /* 0x00000192ff087424 */ /* 0x000fe400078e00ff */
[----:B------:R-:W-:Y:S01]  /*6d90*/  IMAD.MOV.U32 R13, RZ, RZ, RZ ;  /* 0x000000ffff0d7224 */ /* 0x000fe200078e00ff */
[----:B------:R-:W1:Y:S01]  /*6da0*/  LDCU.64 UR6, c[0x4][0x78] ;  /* 0x01000f00ff0677ac */ /* 0x000e620008000a00 */
[----:B------:R-:W2:Y:S01]  /*6db0*/  LDC.64 R2, c[0x4][R3] ;  /* 0x0100000003027b82 */ /* 0x000ea20000000a00 */
[----:B------:R-:W5:Y:S01]  /*6dc0*/  LDCU.64 UR4, c[0x4][0x10] ;  /* 0x01000200ff0477ac */ /* 0x000f620008000a00 */
[----:B----4-:R-:W-:Y:S01]  /*6dd0*/  MOV R5, UR9 ;  /* 0x0000000900057c02 */ /* 0x010fe20008000f00 */
[----:B------:R-:W-:Y:S01]  /*6de0*/  IMAD.U32 R4, RZ, RZ, UR8 ;  /* 0x00000008ff047e24 */ /* 0x000fe2000f8e00ff */
[----:B-1----:R-:W-:Y:S01]  /*6df0*/  MOV R7, UR7 ;  /* 0x0000000700077c02 */ /* 0x002fe20008000f00 */
[----:B------:R-:W-:Y:S01]  /*6e00*/  IMAD.U32 R6, RZ, RZ, UR6 ;  /* 0x00000006ff067e24 */ /* 0x000fe2000f8e00ff */
[----:B-----5:R-:W-:Y:S01]  /*6e10*/  MOV R11, UR5 ;  /* 0x00000005000b7c02 */ /* 0x020fe20008000f00 */
[----:B------:R-:W-:Y:S02]  /*6e20*/  IMAD.U32 R10, RZ, RZ, UR4 ;  /* 0x00000004ff0a7e24 */ /* 0x000fe4000f8e00ff */
[----:B------:R-:W-:Y:S07]  /*6e30*/  LEPC R20, `(.L_x_111) ;  /* 0x000000001014794e */ /* 0x000fee0000000000 */
[----:B--23--:R-:W-:Y:S05]  /*6e40*/  CALL.ABS.NOINC R2 ;  /* 0x0000000002007343 */ /* 0x00cfea0003c00000 */
.L_x_111:
[C---:B------:R-:W-:Y:S01]  /*6e50*/  SHF.L.U32 R40, R48.reuse, 0x10, RZ ;  /* 0x0000001030287819 */ /* 0x040fe200000006ff */
[----:B------:R-:W-:Y:S05]  /*6e60*/  WARPSYNC.ALL ;  /* 0x0000000000007948 */ /* 0x000fea0003800000 */
[----:B------:R-:W-:Y:S01]  /*6e70*/  R2UR UR4, R39 ;  /* 0x00000000270472ca */ /* 0x000fe200000e0000 */
[----:B------:R-:W-:Y:S01]  /*6e80*/  BSSY.RECONVERGENT B0, `(.L_x_112) ;  /* 0x0000088000007945 */ /* 0x000fe20003800200 */
[----:B------:R-:W-:Y:S02]  /*6e90*/  LOP3.LUT R43, R48, 0xffff0000, RZ, 0xc0, !PT ;  /* 0xffff0000302b7812 */ /* 0x000fe400078ec0ff */
[----:B------:R-:W-:Y:S02]  /*6ea0*/  LOP3.LUT R42, R49, 0xffff0000, RZ, 0xc0, !PT ;  /* 0xffff0000312a7812 */ /* 0x000fe400078ec0ff */
[----:B------:R-:W-:Y:S02]  /*6eb0*/  SHF.L.U32 R45, R51, 0x10, RZ ;  /* 0x00000010332d7819 */ /* 0x000fe400000006ff */
[----:B------:R-:W-:Y:S02]  /*6ec0*/  LOP3.LUT R44, R75, 0xffff0000, RZ, 0xc0, !PT ;  /* 0xffff00004b2c7812 */ /* 0x000fe400078ec0ff */
[----:B------:R-:W-:Y:S03]  /*6ed0*/  ISETP.NE.AND P0, PT, R86, RZ, PT ;  /* 0x000000ff5600720c */ /* 0x000fe60003f05270 */
[----:B------:R-:W2:Y:S02]  /*6ee0*/  LDTM.x32 R4, tmem[UR4] ;  /* 0x00000004000479ee */ /* 0x000ea400082c0000 */
[C---:B--2---:R-:W-:Y:S01]  /*6ef0*/  FMUL R0, R38.reuse, R4 ;  /* 0x0000000426007220 */ /* 0x044fe20000400000 */
[C---:B------:R-:W-:Y:S01]  /*6f00*/  FMUL R2, R38.reuse, R5 ;  /* 0x0000000526027220 */ /* 0x040fe20000400000 */
[C---:B-1----:R-:W-:Y:S01]  /*6f10*/  FMUL R3, R38.reuse, R6 ;  /* 0x0000000626037220 */ /* 0x042fe20000400000 */
[----:B------:R-:W-:Y:S01]  /*6f20*/  FMUL R7, R38, R7 ;  /* 0x0000000726077220 */ /* 0x000fe20000400000 */
[----:B------:R-:W-:Y:S01]  /*6f30*/  FFMA R0, R41, R40, R0 ;  /* 0x0000002829007223 */ /* 0x000fe20000000000 */
[----:B------:R-:W-:Y:S01]  /*6f40*/  SHF.L.U32 R40, R49, 0x10, RZ ;  /* 0x0000001031287819 */ /* 0x000fe200000006ff */
[C---:B------:R-:W-:Y:S01]  /*6f50*/  FFMA R2, R41.reuse, R43, R2 ;  /* 0x0000002b29027223 */ /* 0x040fe20000000002 */
[----:B------:R-:W-:Y:S01]  /*6f60*/  SHF.L.U32 R43, R50, 0x10, RZ ;  /* 0x00000010322b7819 */ /* 0x000fe200000006ff */
[C---:B------:R-:W-:Y:S01]  /*6f70*/  FMUL R4, R38.reuse, R8 ;  /* 0x0000000826047220 */ /* 0x040fe20000400000 */
[----:B------:R-:W-:Y:S01]  /*6f80*/  FMUL R5, R38, R9 ;  /* 0x0000000926057220 */ /* 0x000fe20000400000 */
[C---:B------:R-:W-:Y:S01]  /*6f90*/  FFMA R3, R41.reuse, R40, R3 ;  /* 0x0000002829037223 */ /* 0x040fe20000000003 */
[----:B------:R-:W-:Y:S01]  /*6fa0*/  LOP3.LUT R40, R50, 0xffff0000, RZ, 0xc0, !PT ;  /* 0xffff000032287812 */ /* 0x000fe200078ec0ff */
[----:B------:R-:W-:Y:S01]  /*6fb0*/  FFMA R7, R41, R42, R7 ;  /* 0x0000002a29077223 */ /* 0x000fe20000000007 */
[----:B------:R-:W-:Y:S01]  /*6fc0*/  LOP3.LUT R42, R51, 0xffff0000, RZ, 0xc0, !PT ;  /* 0xffff0000332a7812 */ /* 0x000fe200078ec0ff */
[----:B------:R-:W-:Y:S01]  /*6fd0*/  FMUL R6, R38, R10 ;  /* 0x0000000a26067220 */ /* 0x000fe20000400000 */
[----:B------:R-:W-:Y:S01]  /*6fe0*/  F2FP.BF16.F32.PACK_AB R52, R2, R0 ;  /* 0x000000000234723e */ /* 0x000fe200000010ff */
[----:B------:R-:W-:Y:S01]  /*6ff0*/  FMUL R11, R38, R11 ;  /* 0x0000000b260b7220 */ /* 0x000fe20000400000 */
[----:B------:R-:W-:Y:S01]  /*7000*/  F2FP.BF16.F32.PACK_AB R53, R7, R3 ;  /* 0x000000030735723e */ /* 0x000fe200000010ff */
[----:B------:R-:W-:Y:S01]  /*7010*/  FFMA R4, R41, R43, R4 ;  /* 0x0000002b29047223 */ /* 0x000fe20000000004 */
[----:B------:R-:W-:Y:S01]  /*7020*/  SHF.L.U32 R43, R57, 0x10, RZ ;  /* 0x00000010392b7819 */ /* 0x000fe200000006ff */
[C---:B------:R-:W-:Y:S01]  /*7030*/  FFMA R5, R41.reuse, R40, R5 ;  /* 0x0000002829057223 */ /* 0x040fe20000000005 */
[C---:B------:R-:W-:Y:S01]  /*7040*/  SHF.L.U32 R40, R56.reuse, 0x10, RZ ;  /* 0x0000001038287819 */ /* 0x040fe200000006ff */
[----:B------:R-:W-:Y:S01]  /*7050*/  FFMA R6, R41, R45, R6 ;  /* 0x0000002d29067223 */ /* 0x000fe20000000006 */
[----:B------:R-:W-:Y:S01]  /*7060*/  SHF.L.U32 R45, R59, 0x10, RZ ;  /* 0x000000103b2d7819 */ /* 0x000fe200000006ff */
[----:B------:R-:W-:Y:S01]  /*7070*/  FFMA R11, R41, R42, R11 ;  /* 0x0000002a290b7223 */ /* 0x000fe2000000000b */
[----:B------:R-:W-:Y:S01]  /*7080*/  LOP3.LUT R42, R56, 0xffff0000, RZ, 0xc0, !PT ;  /* 0xffff0000382a7812 */ /* 0x000fe200078ec0ff */
[C---:B------:R-:W-:Y:S01]  /*7090*/  FMUL R8, R38.reuse, R12 ;  /* 0x0000000c26087220 */ /* 0x040fe20000400000 */
[----:B------:R-:W-:Y:S01]  /*70a0*/  F2FP.BF16.F32.PACK_AB R54, R5, R4 ;  /* 0x000000040536723e */ /* 0x000fe200000010ff */
[C---:B------:R-:W-:Y:S01]  /*70b0*/  FMUL R9, R38.reuse, R13 ;  /* 0x0000000d26097220 */ /* 0x040fe20000400000 */
[----:B------:R-:W-:Y:S01]  /*70c0*/  F2FP.BF16.F32.PACK_AB R55, R11, R6 ;  /* 0x000000060b37723e */ /* 0x000fe200000010ff */
[----:B------:R-:W-:Y:S01]  /*70d0*/  FMUL R10, R38, R14 ;  /* 0x0000000e260a7220 */ /* 0x000fe20000400000 */
[----:B------:R-:W-:Y:S01]  /*70e0*/  FFMA R8, R41, R40, R8 ;  /* 0x0000002829087223 */ /* 0x000fe20000000008 */
[----:B------:R-:W-:Y:S01]  /*70f0*/  LOP3.LUT R40, R57, 0xffff0000, RZ, 0xc0, !PT ;  /* 0xffff000039287812 */ /* 0x000fe200078ec0ff */
[C---:B------:R-:W-:Y:S01]  /*7100*/  FFMA R9, R41.reuse, R42, R9 ;  /* 0x0000002a29097223 */ /* 0x040fe20000000009 */
[----:B------:R-:W-:Y:S01]  /*7110*/  LOP3.LUT R42, R58, 0xffff0000, RZ, 0xc0, !PT ;  /* 0xffff00003a2a7812 */ /* 0x000fe200078ec0ff */
[----:B------:R-:W-:Y:S01]  /*7120*/  FMUL R15, R38, R15 ;  /* 0x0000000f260f7220 */ /* 0x000fe20000400000 */
[----:B------:R-:W-:Y:S01]  /*7130*/  FFMA R10, R41, R43, R10 ;  /* 0x0000002b290a7223 */ /* 0x000fe2000000000a */
[----:B------:R-:W-:Y:S01]  /*7140*/  SHF.L.U32 R43, R58, 0x10, RZ ;  /* 0x000000103a2b7819 */ /* 0x000fe200000006ff */
[C---:B------:R-:W-:Y:S01]  /*7150*/  FMUL R12, R38.reuse, R16 ;  /* 0x00000010260c7220 */ /* 0x040fe20000400000 */
[----:B------:R-:W-:Y:S01]  /*7160*/  F2FP.BF16.F32.PACK_AB R60, R9, R8 ;  /* 0x00000008093c723e */ /* 0x000fe200000010ff */
[----:B------:R-:W-:Y:S01]  /*7170*/  FFMA R15, R41, R40, R15 ;  /* 0x00000028290f7223 */ /* 0x000fe2000000000f */
[----:B------:R-:W-:Y:S01]  /*7180*/  LOP3.LUT R40, R59, 0xffff0000, RZ, 0xc0, !PT ;  /* 0xffff00003b287812 */ /* 0x000fe200078ec0ff */
[C---:B------:R-:W-:Y:S01]  /*7190*/  FMUL R13, R38.reuse, R17 ;  /* 0x00000011260d7220 */ /* 0x040fe20000400000 */
[C---:B------:R-:W-:Y:S01]  /*71a0*/  FMUL R14, R38.reuse, R18 ;  /* 0x00000012260e7220 */ /* 0x040fe20000400000 */
[----:B------:R-:W-:Y:S01]  /*71b0*/  FMUL R19, R38, R19 ;  /* 0x0000001326137220 */ /* 0x000fe20000400000 */
[----:B------:R-:W-:Y:S01]  /*71c0*/  F2FP.BF16.F32.PACK_AB R61, R15, R10 ;  /* 0x0000000a0f3d723e */ /* 0x000fe200000010ff */
[C---:B------:R-:W-:Y:S01]  /*71d0*/  FFMA R12, R41.reuse, R43, R12 ;  /* 0x0000002b290c7223 */ /* 0x040fe2000000000c */
[C---:B------:R-:W-:Y:S01]  /*71e0*/  SHF.L.U32 R43, R64.reuse, 0x10, RZ ;  /* 0x00000010402b7819 */ /* 0x040fe200000006ff */
[----:B------:R-:W-:Y:S01]  /*71f0*/  FFMA R13, R41, R42, R13 ;  /* 0x0000002a290d7223 */ /* 0x000fe2000000000d */
[----:B------:R-:W-:Y:S01]  /*7200*/  LOP3.LUT R42, R65, 0xffff0000, RZ, 0xc0, !PT ;  /* 0xffff0000412a7812 */ /* 0x000fe200078ec0ff */
[----:B------:R-:W-:Y:S01]  /*7210*/  FFMA R14, R41, R45, R14 ;  /* 0x0000002d290e7223 */ /* 0x000fe2000000000e */
[----:B------:R-:W-:Y:S01]  /*7220*/  SHF.L.U32 R45, R65, 0x10, RZ ;  /* 0x00000010412d7819 */ /* 0x000fe200000006ff */
[----:B------:R1:W-:Y:S01]  /*7230*/  STS.128 [R112], R52 ;  /* 0x0000003470007388 */ /* 0x0003e20000000c00 */
[----:B------:R-:W-:Y:S01]  /*7240*/  F2FP.BF16.F32.PACK_AB R62, R13, R12 ;  /* 0x0000000c0d3e723e */ /* 0x000fe200000010ff */
[----:B------:R-:W-:Y:S01]  /*7250*/  FFMA R19, R41, R40, R19 ;  /* 0x0000002829137223 */ /* 0x000fe20000000013 */
[----:B------:R-:W-:Y:S01]  /*7260*/  LOP3.LUT R40, R64, 0xffff0000, RZ, 0xc0, !PT ;  /* 0xffff000040287812 */ /* 0x000fe200078ec0ff */
[C---:B------:R-:W-:Y:S01]  /*7270*/  FMUL R16, R38.reuse, R20 ;  /* 0x0000001426107220 */ /* 0x040fe20000400000 */
[C---:B------:R-:W-:Y:S01]  /*7280*/  FMUL R17, R38.reuse, R21 ;  /* 0x0000001526117220 */ /* 0x040fe20000400000 */
[C---:B------:R-:W-:Y:S01]  /*7290*/  FMUL R18, R38.reuse, R22 ;  /* 0x0000001626127220 */ /* 0x040fe20000400000 */
[----:B------:R-:W-:Y:S01]  /*72a0*/  F2FP.BF16.F32.PACK_AB R63, R19, R14 ;  /* 0x0000000e133f723e */ /* 0x000fe200000010ff */
[----:B------:R-:W-:Y:S01]  /*72b0*/  FMUL R23, R38, R23 ;  /* 0x0000001726177220 */ /* 0x000fe20000400000 */
[----:B------:R-:W-:Y:S01]  /*72c0*/  FFMA R16, R41, R43, R16 ;  /* 0x0000002b29107223 */ /* 0x000fe20000000010 */
[----:B------:R-:W-:Y:S01]  /*72d0*/  SHF.L.U32 R43, R67, 0x10, RZ ;  /* 0x00000010432b7819 */ /* 0x000fe200000006ff */
[C---:B------:R-:W-:Y:S01]  /*72e0*/  FFMA R17, R41.reuse, R40, R17 ;  /* 0x0000002829117223 */ /* 0x040fe20000000011 */
[----:B------:R1:W-:Y:S01]  /*72f0*/  STS.128 [R103+0x10], R60 ;  /* 0x0000103c67007388 */ /* 0x0003e20000000c00 */
        /* <DEDUP_REMOVED lines=8> */
[C---:B------:R-:W-:Y:S01]  /*7380*/  FMUL R22, R38.reuse, R26 ;  /* 0x0000001a26167220 */ /* 0x040fe20000400000 */
[----:B------:R-:W-:Y:S01]  /*7390*/  FFMA R20, R41, R40, R20 ;  /* 0x0000002829147223 */ /* 0x000fe20000000014 */
[----:B------:R-:W-:Y:S01]  /*73a0*/  LOP3.LUT R40, R67, 0xffff0000, RZ, 0xc0, !PT ;  /* 0xffff000043287812 */ /* 0x000fe200078ec0ff */
[C---:B------:R-:W-:Y:S01]  /*73b0*/  FFMA R21, R41.reuse, R42, R21 ;  /* 0x0000002a29157223 */ /* 0x040fe20000000015 */
[C---:B------:R-:W-:Y:S01]  /*73c0*/  FFMA R22, R41.reuse, R43, R22 ;  /* 0x0000002b29167223 */ /* 0x040fe20000000016 */
[----:B------:R-:W-:Y:S01]  /*73d0*/  FMUL R27, R38, R27 ;  /* 0x0000001b261b7220 */ /* 0x000fe20000400000 */
[----:B------:R-:W-:Y:S01]  /*73e0*/  SHF.L.U32 R43, R72, 0x10, RZ ;  /* 0x00000010482b7819 */ /* 0x000fe200000006ff */
[----:B------:R-:W-:Y:S01]  /*73f0*/  FMUL R24, R38, R28 ;  /* 0x0000001c26187220 */ /* 0x000fe20000400000 */
[----:B------:R-:W-:Y:S01]  /*7400*/  LOP3.LUT R42, R72, 0xffff0000, RZ, 0xc0, !PT ;  /* 0xffff0000482a7812 */ /* 0x000fe200078ec0ff */
[C---:B------:R-:W-:Y:S01]  /*7410*/  FMUL R25, R38.reuse, R29 ;  /* 0x0000001d26197220 */ /* 0x040fe20000400000 */
[C---:B------:R-:W-:Y:S01]  /*7420*/  FMUL R26, R38.reuse, R30 ;  /* 0x0000001e261a7220 */ /* 0x040fe20000400000 */
[C---:B------:R-:W-:Y:S01]  /*7430*/  FFMA R27, R41.reuse, R40, R27 ;  /* 0x00000028291b7223 */ /* 0x040fe2000000001b */
[----:B------:R-:W-:Y:S01]  /*7440*/  FFMA R24, R41, R43, R24 ;  /* 0x0000002b29187223 */ /* 0x000fe20000000018 */
[----:B------:R-:W-:Y:S01]  /*7450*/  LOP3.LUT R40, R73, 0xffff0000, RZ, 0xc0, !PT ;  /* 0xffff000049287812 */ /* 0x000fe200078ec0ff */
[C---:B------:R-:W-:Y:S01]  /*7460*/  FFMA R25, R41.reuse, R42, R25 ;  /* 0x0000002a29197223 */ /* 0x040fe20000000019 */
[----:B------:R-:W-:Y:S01]  /*7470*/  FMUL R31, R38, R31 ;  /* 0x0000001f261f7220 */ /* 0x000fe20000400000 */
[----:B------:R-:W-:Y:S01]  /*7480*/  SHF.L.U32 R43, R74, 0x10, RZ ;  /* 0x000000104a2b7819 */ /* 0x000fe200000006ff */
[----:B------:R-:W-:Y:S01]  /*7490*/  FFMA R26, R41, R45, R26 ;  /* 0x0000002d291a7223 */ /* 0x000fe2000000001a */
[----:B------:R-:W-:Y:S01]  /*74a0*/  FMUL R28, R38, R32 ;  /* 0x00000020261c7220 */ /* 0x000fe20000400000 */
[----:B------:R-:W-:Y:S01]  /*74b0*/  LOP3.LUT R42, R74, 0xffff0000, RZ, 0xc0, !PT ;  /* 0xffff00004a2a7812 */ /* 0x000fe200078ec0ff */
[C---:B------:R-:W-:Y:S01]  /*74c0*/  FMUL R29, R38.reuse, R33 ;  /* 0x00000021261d7220 */ /* 0x040fe20000400000 */
[----:B------:R-:W-:Y:S01]  /*74d0*/  SHF.L.U32 R45, R75, 0x10, RZ ;  /* 0x000000104b2d7819 */ /* 0x000fe200000006ff */
[C---:B------:R-:W-:Y:S01]  /*74e0*/  FMUL R30, R38.reuse, R34 ;  /* 0x00000022261e7220 */ /* 0x040fe20000400000 */
[----:B------:R-:W-:Y:S01]  /*74f0*/  FFMA R31, R41, R40, R31 ;  /* 0x00000028291f7223 */ /* 0x000fe2000000001f */
[----:B------:R-:W-:Y:S01]  /*7500*/  FMUL R35, R38, R35 ;  /* 0x0000002326237220 */ /* 0x000fe20000400000 */
[----:B------:R-:W-:Y:S01]  /*7510*/  F2FP.BF16.F32.PACK_AB R69, R23, R18 ;  /* 0x000000121745723e */ /* 0x000fe200000010ff */
[----:B------:R-:W-:Y:S01]  /*7520*/  FFMA R28, R41, R43, R28 ;  /* 0x0000002b291c7223 */ /* 0x000fe2000000001c */
[----:B------:R-:W-:Y:S01]  /*7530*/  F2FP.BF16.F32.PACK_AB R70, R21, R20 ;  /* 0x000000141546723e */ /* 0x000fe200000010ff */
[----:B------:R-:W-:Y:S01]  /*7540*/  FFMA R29, R41, R42, R29 ;  /* 0x0000002a291d7223 */ /* 0x000fe2000000001d */
[----:B------:R-:W-:Y:S01]  /*7550*/  F2FP.BF16.F32.PACK_AB R71, R27, R22 ;  /* 0x000000161b47723e */ /* 0x000fe200000010ff */
[C---:B------:R-:W-:Y:S01]  /*7560*/  FFMA R30, R41.reuse, R45, R30 ;  /* 0x0000002d291e7223 */ /* 0x040fe2000000001e */
[----:B------:R-:W-:Y:S01]  /*7570*/  FFMA R35, R41, R44, R35 ;  /* 0x0000002c29237223 */ /* 0x000fe20000000023 */
[----:B------:R-:W-:Y:S02]  /*7580*/  F2FP.BF16.F32.PACK_AB R80, R25, R24 ;  /* 0x000000181950723e */ /* 0x000fe400000010ff */
[----:B------:R1:W-:Y:S01]  /*7590*/  STS.128 [R102+0x20], R68 ;  /* 0x0000204466007388 */ /* 0x0003e20000000c00 */
[----:B------:R-:W-:Y:S02]  /*75a0*/  F2FP.BF16.F32.PACK_AB R81, R31, R26 ;  /* 0x0000001a1f51723e */ /* 0x000fe400000010ff */
[----:B------:R-:W-:Y:S02]  /*75b0*/  F2FP.BF16.F32.PACK_AB R82, R29, R28 ;  /* 0x0000001c1d52723e */ /* 0x000fe400000010ff */
[----:B------:R-:W-:Y:S05]  /*75c0*/  F2FP.BF16.F32.PACK_AB R83, R35, R30 ;  /* 0x0000001e2353723e */ /* 0x000fea00000010ff */
[----:B------:R1:W-:Y:S01]  /*75d0*/  STS.128 [R47+0x10], R80 ;  /* 0x000010502f007388 */ /* 0x0003e20000000c00 */
[----:B------:R-:W-:Y:S01]  /*75e0*/  @!PT LDS RZ, [RZ] ;  /* 0x00000000fffff984 */ /* 0x000fe20000000800 */
[----:B------:R-:W-:Y:S01]  /*75f0*/  @!PT LDS RZ, [RZ] ;  /* 0x00000000fffff984 */ /* 0x000fe20000000800 */
[----:B------:R-:W-:Y:S01]  /*7600*/  @!PT LDS RZ, [RZ] ;  /* 0x00000000fffff984 */ /* 0x000fe20000000800 */
[----:B------:R-:W-:Y:S01]  /*7610*/  @!PT LDS RZ, [RZ] ;  /* 0x00000000fffff984 */ /* 0x000fe20000000800 */
[----:B------:R2:W-:Y:S07]  /*7620*/  MEMBAR.ALL.CTA ;  /* 0x0000000000007992 */ /* 0x0005ee0000008000 */
[----:B--2---:R-:W2:Y:S02]  /*7630*/  FENCE.VIEW.ASYNC.S ;  /* 0x00000000000073c6 */ /* 0x004ea40000000000 */
[----:B--2---:R-:W-:Y:S06]  /*7640*/  BAR.SYNC.DEFER_BLOCKING 0x1, 0x80 ;  /* 0x0042000000007b1d */ /* 0x004fec0000010000 */
[----:B------:R-:W-:Y:S05]  /*7650*/  @P0 BRA `(.L_x_113) ;  /* 0x0000000000280947 */ /* 0x000fea0003800000 */
[----:B------:R-:W2:Y:S01]  /*7660*/  LDCU.64 UR6, c[0x0][0x348] ;  /* 0x00006900ff0677ac */ /* 0x000ea20008000a00 */
[----:B------:R-:W-:Y:S02]  /*7670*/  R2UR UR5, R114 ;  /* 0x00000000720572ca */ /* 0x000fe400000e0000 */
[----:B------:R-:W-:Y:S02]  /*7680*/  R2UR UR42, R107 ;  /* 0x000000006b2a72ca */ /* 0x000fe400000e0000 */
[----:B------:R-:W-:Y:S02]  /*7690*/  R2UR UR43, R105 ;  /* 0x00000000692b72ca */ /* 0x000fe400000e0000 */
[----:B------:R-:W-:Y:S07]  /*76a0*/  R2UR UR44, R106 ;  /* 0x000000006a2c72ca */ /* 0x000fee00000e0000 */
[----:B------:R-:W-:Y:S02]  /*76b0*/  UIADD3 UR40, UPT, UPT, UR49, 0x200, UR5 ;  /* 0x0000020031287890 */ /* 0x000fe4000fffe005 */
[----:B--2---:R-:W-:Y:S04]  /*76c0*/  UIADD3 UR4, UP0, UPT, UR6, 0x680, URZ ;  /* 0x0000068006047890 */ /* 0x004fe8000ff1e0ff */
[----:B------:R-:W-:Y:S09]  /*76d0*/  UIADD3.X UR5, UPT, UPT, URZ, UR7, URZ, UP0, !UPT ;  /* 0x00000007ff057290 */ /* 0x000ff200087fe4ff */
[----:B------:R2:W-:Y:S02]  /*76e0*/  UTMASTG.4D.IM2COL [UR40], [UR4] ;  /* 0x00000028040073b5 */ /* 0x0005e40008058000 */
[----:B--2---:R0:W-:Y:S02]  /*76f0*/  UTMACMDFLUSH ;  /* 0x00000000000079b7 */ /* 0x0041e40000000000 */
.L_x_113:
[----:B------:R-:W-:Y:S05]  /*7700*/  BSYNC.RECONVERGENT B0 ;  /* 0x0000000000007941 */ /* 0x000fea0003800200 */
.L_x_112:
[----:B------:R-:W-:Y:S01]  /*7710*/  UIADD3 UR40, UPT, UPT, UR50, 0x1, URZ ;  /* 0x0000000132287890 */ /* 0x000fe2000fffe0ff */
[----:B------:R-:W-:Y:S03]  /*7720*/  BSSY.RECONVERGENT B0, `(.L_x_114) ;  /* 0x0000005000007945 */ /* 0x000fe60003800200 */
[----:B------:R-:W-:Y:S04]  /*7730*/  UISETP.NE.AND UP0, UPT, UR40, 0x3, UPT ;  /* 0x000000032800788c */ /* 0x000fe8000bf05270 */
[----:B------:R-:W-:Y:S01]  /*7740*/  USEL UR42, UR40, URZ, UP0 ;  /* 0x000000ff282a7287 */ /* 0x000fe20008000000 */
[----:B------:R-:W-:Y:S11]  /*7750*/  @P0 BRA `(.L_x_115) ;  /* 0x0000000000040947 */ /* 0x000ff60003800000 */
[----:B------:R-:W-:Y:S04]  /*7760*/  DEPBAR.LE SB0, 0x1 ;  /* 0x000080400000791a */ /* 0x000fe80000000000 */
.L_x_115:
[----:B------:R-:W-:Y:S05]  /*7770*/  BSYNC.RECONVERGENT B0 ;  /* 0x0000000000007941 */ /* 0x000fea0003800200 */
.L_x_114:
[----:B------:R-:W-:Y:S01]  /*7780*/  BAR.SYNC.DEFER_BLOCKING 0x1, 0x80 ;  /* 0x0042000000007b1d */ /* 0x000fe20000010000 */
[----:B------:R-:W-:Y:S01]  /*7790*/  ISETP.NE.AND P1, PT, R111, RZ, PT ;  /* 0x000000ff6f00720c */ /* 0x000fe20003f25270 */
[----:B------:R-:W-:Y:S01]  /*77a0*/  UISETP.NE.AND UP0, UPT, UR54, URZ, UPT ;  /* 0x000000ff3600728c */ /* 0x000fe2000bf05270 */
[----:B------:R-:W-:Y:S11]  /*77b0*/  LEA R3, R116, UR49, 0x3 ;  /* 0x0000003174037c11 */ /* 0x000ff6000f8e18ff */
[----:B------:R-:W-:Y:S01]  /*77c0*/  @P1 SHF.L.U32 R4, R46, 0x1f, RZ ;  /* 0x0000001f2e041819 */ /* 0x000fe200000006ff */
[----:B------:R-:W-:Y:S06]  /*77d0*/  BRA.U !UP0, `(.L_x_116) ;  /* 0x0000000108247547 */ /* 0x000fec000b800000 */
[----:B------:R-:W2:Y:S01]  /*77e0*/  S2R R0, SR_CgaCtaId ;  /* 0x0000000000007919 */ /* 0x000ea20000008800 */
[----:B------:R-:W-:Y:S01]  /*77f0*/  IMAD.U32 R2, RZ, RZ, UR51 ;  /* 0x00000033ff027e24 */ /* 0x000fe2000f8e00ff */
[----:B------:R-:W-:Y:S04]  /*7800*/  UIADD3 UR4, UPT, UPT, UR51, 0x1, URZ ;  /* 0x0000000133047890 */ /* 0x000fe8000fffe0ff */
[----:B------:R-:W-:Y:S01]  /*7810*/  @P1 LEA R2, R2, UR49, 0x3 ;  /* 0x0000003102021c11 */ /* 0x000fe2000f8e18ff */
[----:B------:R-:W-:Y:S04]  /*7820*/  UISETP.NE.AND UP0, UPT, UR4, 0x3, UPT ;  /* 0x000000030400788c */ /* 0x000fe8000bf05270 */
[----:B------:R-:W-:Y:S01]  /*7830*/  @P1 VIADD R5, R2, 0xb8 ;  /* 0x000000b802051836 */ /* 0x000fe20000000000 */
[----:B------:R-:W-:Y:S04]  /*7840*/  USEL UR51, UR4, URZ, UP0 ;  /* 0x000000ff04337287 */ /* 0x000fe80008000000 */
[----:B--2---:R-:W-:Y:S04]  /*7850*/  @P1 PRMT R0, R0, 0x654, R5 ;  /* 0x0000065400001816 */ /* 0x004fe80000000005 */
[----:B------:R2:W-:Y:S04]  /*7860*/  @P1 SYNCS.ARRIVE.TRANS64.RED.A1T0 RZ, [R0+URZ], RZ ;  /* 0x000000ff00ff19a7 */ /* 0x0005e800081004ff */
.L_x_116:
[----:B------:R-:W4:Y:S01]  /*7870*/  @P1 SYNCS.PHASECHK.TRANS64.TRYWAIT P0, [R3+URZ+0xa0], R4 ;  /* 0x0000a004030015a7 */ /* 0x000f2200080011ff */
[----:B------:R-:W-:Y:S01]  /*7880*/  BSSY B1, `(.L_x_117) ;  /* 0x0000015000017945 */ /* 0x000fe20003800000 */
[----:B----4-:R-:W-:Y:S03]  /*7890*/  @P1 SEL R113, RZ, 0x1, !P0 ;  /* 0x00000001ff711807 */ /* 0x010fe60004000000 */
[----:B------:R-:W-:Y:S05]  /*78a0*/  @!P1 BRA `(.L_x_118) ;  /* 0x0000000000489947 */ /* 0x000fea0003800000 */
[----:B------:R-:W-:Y:S01]  /*78b0*/  ISETP.NE.AND P1, PT, R115, RZ, PT ;  /* 0x000000ff7300720c */ /* 0x000fe20003f25270 */
[----:B------:R-:W-:Y:S01]  /*78c0*/  BSSY B0, `(.L_x_119) ;  /* 0x000000a000007945 */ /* 0x000fe20003800000 */
[----:B------:R-:W-:Y:S11]  /*78d0*/  ISETP.NE.AND P0, PT, R113, RZ, PT ;  /* 0x000000ff7100720c */ /* 0x000ff60003f05270 */
[----:B------:R-:W-:Y:S04]  /*78e0*/  @P1 IMAD R116, R116, 0x2000, R99 ;  /* 0x0000200074741824 */ /* 0x000fe800078e0263 */
[----:B------:R-:W-:Y:S01]  /*78f0*/  @P1 IMAD.IADD R5, R101, 0x1, R116 ;  /* 0x0000000165051824 */ /* 0x000fe200078e0274 */
[----:B------:R-:W-:Y:S03]  /*7900*/  @P1 IADD3 R2, PT, PT, R100, R116, RZ ;  /* 0x0000007464021210 */ /* 0x000fe60007ffe0ff */
[----:B--2---:R-:W-:Y:S01]  /*7910*/  @P1 IMAD.IADD R0, R98, 0x1, R5 ;  /* 0x0000000162001824 */ /* 0x004fe200078e0205 */
[----:B------:R-:W-:Y:S06]  /*7920*/  @P0 BRA `(.L_x_120) ;  /* 0x00000000000c0947 */ /* 0x000fec0003800000 */
[----:B------:R-:W-:Y:S04]  /*7930*/  SHF.L.U32 R46, R46, 0x1f, RZ ;  /* 0x0000001f2e2e7819 */ /* 0x000fe800000006ff */
[----:B------:R-:W2:Y:S02]  /*7940*/  SYNCS.PHASECHK.TRANS64.TRYWAIT P0, [R3+URZ+0xa0], R46 ;  /* 0x0000a02e030075a7 */ /* 0x000ea400080011ff */
[----:B--2---:R-:W-:Y:S05]  /*7950*/  @!P0 BRA `(.L_x_121) ;  /* 0x0000001800b88947 */ /* 0x004fea0003800000 */
.L_x_120:
[----:B------:R-:W-:Y:S05]  /*7960*/  BSYNC B0 ;  /* 0x0000000000007941 */ /* 0x000fea0003800000 */
.L_x_119:
[----:B------:R-:W-:Y:S11]  /*7970*/  ISETP.NE.AND P0, PT, R115, RZ, PT ;  /* 0x000000ff7300720c */ /* 0x000ff60003f05270 */
[----:B------:R-:W-:Y:S02]  /*7980*/  @!UPT UIADD3 URZ, UPT, UPT, URZ, URZ, URZ ;  /* 0x000000fffffff290 */ /* 0x000fe4000fffe0ff */
[----:B------:R4:W1:Y:S04]  /*7990*/  @P0 LDS.128 R48, [R116] ;  /* 0x0000000074300984 */ /* 0x0008680000000c00 */
[----:B------:R4:W1:Y:S04]  /*79a0*/  @P0 LDS.128 R64, [R2+0x20] ;  /* 0x0000200002400984 */ /* 0x0008680000000c00 */
[----:B------:R4:W1:Y:S04]  /*79b0*/  @P0 LDS.128 R56, [R5+0x10] ;  /* 0x0000100005380984 */ /* 0x0008680000000c00 */
[----:B------:R4:W1:Y:S02]  /*79c0*/  @P0 LDS.128 R72, [R0+0x10] ;  /* 0x0000100000480984 */ /* 0x0008640000000c00 */
.L_x_118:
[----:B------:R-:W-:Y:S05]  /*79d0*/  BSYNC B1 ;  /* 0x0000000000017941 */ /* 0x000fea0003800000 */
.L_x_117:
[----:B--2---:R-:W-:Y:S05]  /*79e0*/  VIADD R3, R39, 0x20 ;  /* 0x0000002027037836 */ /* 0x004fea0000000000 */
[----:B------:R-:W-:Y:S04]  /*79f0*/  SHF.R.U32.HI R3, RZ, 0x15, R3 ;  /* 0x00000015ff037819 */ /* 0x000fe80000011603 */
[----:B------:R-:W-:Y:S11]  /*7a00*/  LOP3.LUT P0, RZ, R3, 0x3, R88, 0x48, !PT ;  /* 0x0000000303ff7812 */ /* 0x000ff60007804858 */
[----:B------:R-:W-:Y:S02]  /*7a10*/  @!UPT UIADD3 URZ, UPT, UPT, URZ, URZ, URZ ;  /* 0x000000fffffff290 */ /* 0x000fe4000fffe0ff */
[----:B------:R-:W-:Y:S05]  /*7a20*/  @!P0 BRA `(.L_x_122) ;  /* 0x0000000000408947 */ /* 0x000fea0003800000 */
[----:B------:R-:W2:Y:S01]  /*7a30*/  LDCU.64 UR8, c[0x4][0x70] ;  /* 0x01000e00ff0877ac */ /* 0x000ea20008000a00 */
[----:B------:R-:W-:Y:S01]  /*7a40*/  MOV R3, 0x0 ;  /* 0x0000000000037802 */ /* 0x000fe20000000f00 */
[----:B------:R-:W-:Y:S02]  /*7a50*/  HFMA2 R12, -RZ, RZ, 0, 5.9604644775390625e-08 ;  /* 0x00000001ff0c7431 */ /* 0x000fe400000001ff */
[----:B------:R-:W-:Y:S02]  /*7a60*/  IMAD.MOV.U32 R8, RZ, RZ, 0x192 ;  /* 0x00000192ff087424 */ /* 0x000fe400078e00ff */
[----:B------:R-:W-:Y:S01]  /*7a70*/  IMAD.MOV.U32 R13, RZ, RZ, RZ ;  /* 0x000000ffff0d7224 */ /* 0x000fe200078e00ff */
[----:B------:R-:W5:Y:S01]  /*7a80*/  LDCU.64 UR6, c[0x4][0x78] ;  /* 0x01000f00ff0677ac */ /* 0x000f620008000a00 */
[----:B----4-:R-:W4:Y:S01]  /*7a90*/  LDC.64 R2, c[0x4][R3] ;  /* 0x0100000003027b82 */ /* 0x010f220000000a00 */
[----:B------:R-:W3:Y:S01]  /*7aa0*/  LDCU.64 UR4, c[0x4][0x10] ;  /* 0x01000200ff0477ac */ /* 0x000ee20008000a00 */
[----:B--2---:R-:W-:Y:S01]  /*7ab0*/  MOV R5, UR9 ;  /* 0x0000000900057c02 */ /* 0x004fe20008000f00 */
[----:B------:R-:W-:Y:S01]  /*7ac0*/  IMAD.U32 R4, RZ, RZ, UR8 ;  /* 0x00000008ff047e24 */ /* 0x000fe2000f8e00ff */
[----:B-----5:R-:W-:Y:S01]  /*7ad0*/  MOV R7, UR7 ;  /* 0x0000000700077c02 */ /* 0x020fe20008000f00 */
[----:B------:R-:W-:Y:S01]  /*7ae0*/  IMAD.U32 R6, RZ, RZ, UR6 ;  /* 0x00000006ff067e24 */ /* 0x000fe2000f8e00ff */
[----:B---3--:R-:W-:Y:S01]  /*7af0*/  MOV R11, UR5 ;  /* 0x00000005000b7c02 */ /* 0x008fe20008000f00 */
[----:B------:R-:W-:Y:S02]  /*7b00*/  IMAD.U32 R10, RZ, RZ, UR4 ;  /* 0x00000004ff0a7e24 */ /* 0x000fe4000f8e00ff */
[----:B------:R-:W-:Y:S07]  /*7b10*/  LEPC R20, `(.L_x_122) ;  /* 0x000000001014794e */ /* 0x000fee0000000000 */
[----:B-1--4-:R-:W-:Y:S05]  /*7b20*/  CALL.ABS.NOINC R2 ;  /* 0x0000000002007343 */ /* 0x012fea0003c00000 */
.L_x_122:
[----:B------:R-:W-:Y:S01]  /*7b30*/  ISETP.NE.AND P0, PT, R86, RZ, PT ;  /* 0x000000ff5600720c */ /* 0x000fe20003f05270 */
[----:B------:R-:W-:Y:S05]  /*7b40*/  WARPSYNC.ALL ;  /* 0x0000000000007948 */ /* 0x000fea0003800000 */
[----:B------:R-:W-:Y:S01]  /*7b50*/  R2UR UR4, R39 ;  /* 0x00000000270472ca */ /* 0x000fe200000e0000 */
[----:B------:R-:W-:Y:S01]  /*7b60*/  BSSY.RECONVERGENT B0, `(.L_x_123) ;  /* 0x0000091000007945 */ /* 0x000fe20003800200 */
[C---:B-1----:R-:W-:Y:S02]  /*7b70*/  SHF.L.U32 R40, R48.reuse, 0x10, RZ ;  /* 0x0000001030287819 */ /* 0x042fe400000006ff */
[----:B------:R-:W-:Y:S02]  /*7b80*/  LOP3.LUT R42, R48, 0xffff0000, RZ, 0xc0, !PT ;  /* 0xffff0000302a7812 */ /* 0x000fe400078ec0ff */
[C---:B------:R-:W-:Y:S02]  /*7b90*/  SHF.L.U32 R43, R49.reuse, 0x10, RZ ;  /* 0x00000010312b7819 */ /* 0x040fe400000006ff */
[----:B------:R-:W-:Y:S02]  /*7ba0*/  LOP3.LUT R44, R49, 0xffff0000, RZ, 0xc0, !PT ;  /* 0xffff0000312c7812 */ /* 0x000fe400078ec0ff */
[C---:B------:R-:W-:Y:S02]  /*7bb0*/  SHF.L.U32 R45, R50.reuse, 0x10, RZ ;  /* 0x00000010322d7819 */ /* 0x040fe400000006ff */
[----:B------:R-:W-:Y:S01]  /*7bc0*/  LOP3.LUT R46, R50, 0xffff0000, RZ, 0xc0, !PT ;  /* 0xffff0000322e7812 */ /* 0x000fe200078ec0ff */
[----:B----4-:R-:W1:Y:S01]  /*7bd0*/  LDTM.x32 R4, tmem[UR4+0x20] ;  /* 0x00002004000479ee */ /* 0x010e6200082c0000 */
[C---:B---3--:R-:W-:Y:S01]  /*7be0*/  SHF.L.U32 R47, R51.reuse, 0x10, RZ ;  /* 0x00000010332f7819 */ /* 0x048fe200000006ff */
[----:B------:R-:W-:Y:S01]  /*7bf0*/  NOP ;  /* 0x0000000000007918 */ /* 0x000fe20000000000 */
[----:B------:R-:W-:Y:S01]  /*7c00*/  LOP3.LUT R48, R51, 0xffff0000, RZ, 0xc0, !PT ;  /* 0xffff000033307812 */ /* 0x000fe200078ec0ff */
[----:B------:R-:W-:Y:S01]  /*7c10*/  USHF.L.U32 UR4, UR42, 0xd, URZ ;  /* 0x0000000d2a047899 */ /* 0x000fe200080006ff */
[C---:B------:R-:W-:Y:S02]  /*7c20*/  SHF.L.U32 R49, R56.reuse, 0x10, RZ ;  /* 0x0000001038317819 */ /* 0x040fe400000006ff */
[----:B------:R-:W-:Y:S02]  /*7c30*/  LOP3.LUT R51, R56, 0xffff0000, RZ, 0xc0, !PT ;  /* 0xffff000038337812 */ /* 0x000fe400078ec0ff */
[C---:B------:R-:W-:Y:S02]  /*7c40*/  SHF.L.U32 R50, R57.reuse, 0x10, RZ ;  /* 0x0000001039327819 */ /* 0x040fe400000006ff */
[----:B------:R-:W-:Y:S02]  /*7c50*/  LOP3.LUT R52, R57, 0xffff0000, RZ, 0xc0, !PT ;  /* 0xffff000039347812 */ /* 0x000fe400078ec0ff */
[C---:B------:R-:W-:Y:S02]  /*7c60*/  SHF.L.U32 R53, R58.reuse, 0x10, RZ ;  /* 0x000000103a357819 */ /* 0x040fe400000006ff */
[----:B------:R-:W-:Y:S02]  /*7c70*/  LOP3.LUT R54, R58, 0xffff0000, RZ, 0xc0, !PT ;  /* 0xffff00003a367812 */ /* 0x000fe400078ec0ff */
[C---:B------:R-:W-:Y:S02]  /*7c80*/  SHF.L.U32 R55, R59.reuse, 0x10, RZ ;  /* 0x000000103b377819 */ /* 0x040fe400000006ff */
[----:B------:R-:W-:Y:S02]  /*7c90*/  IADD3 R108, PT, PT, R108, 0x100, RZ ;  /* 0x000001006c6c7810 */ /* 0x000fe40007ffe0ff */
[----:B------:R-:W-:Y:S02]  /*7ca0*/  LOP3.LUT R56, R59, 0xffff0000, RZ, 0xc0, !PT ;  /* 0xffff00003b387812 */ /* 0x000fe400078ec0ff */
[----:B------:R-:W-:Y:S01]  /*7cb0*/  SHF.L.U32 R57, R64, 0x10, RZ ;  /* 0x0000001040397819 */ /* 0x000fe200000006ff */
[----:B-1----:R-:W-:Y:S01]  /*7cc0*/  FMUL R4, R38, R4 ;  /* 0x0000000426047220 */ /* 0x002fe20000400000 */
[----:B------:R-:W-:Y:S01]  /*7cd0*/  LOP3.LUT R58, R64, 0xffff0000, RZ, 0xc0, !PT ;  /* 0xffff0000403a7812 */ /* 0x000fe200078ec0ff */
[C---:B------:R-:W-:Y:S01]  /*7ce0*/  FMUL R5, R38.reuse, R5 ;  /* 0x0000000526057220 */ /* 0x040fe20000400000 */
[C---:B------:R-:W-:Y:S01]  /*7cf0*/  SHF.L.U32 R59, R65.reuse, 0x10, RZ ;  /* 0x00000010413b7819 */ /* 0x040fe200000006ff */
[----:B------:R-:W-:Y:S01]  /*7d00*/  FMUL R6, R38, R6 ;  /* 0x0000000626067220 */ /* 0x000fe20000400000 */
[----:B------:R-:W-:Y:S01]  /*7d10*/  LOP3.LUT R108, R108, 0xfefffff8, RZ, 0xc0, !PT ;  /* 0xfefffff86c6c7812 */ /* 0x000fe200078ec0ff */
[C---:B------:R-:W-:Y:S01]  /*7d20*/  FMUL R7, R38.reuse, R7 ;  /* 0x0000000726077220 */ /* 0x040fe20000400000 */
[----:B------:R-:W-:Y:S01]  /*7d30*/  LOP3.LUT R60, R65, 0xffff0000, RZ, 0xc0, !PT ;  /* 0xffff0000413c7812 */ /* 0x000fe200078ec0ff */
[----:B------:R-:W-:Y:S01]  /*7d40*/  FFMA R4, R41, R40, R4 ;  /* 0x0000002829047223 */ /* 0x000fe20000000004 */
[----:B------:R-:W-:Y:S01]  /*7d50*/  IADD3 R120, PT, PT, R99, UR4, RZ ;  /* 0x0000000463787c10 */ /* 0x000fe2000fffe0ff */
[----:B------:R-:W-:Y:S01]  /*7d60*/  FMUL R8, R38, R8 ;  /* 0x0000000826087220 */ /* 0x000fe20000400000 */
[C---:B------:R-:W-:Y:S01]  /*7d70*/  SHF.L.U32 R61, R66.reuse, 0x10, RZ ;  /* 0x00000010423d7819 */ /* 0x040fe200000006ff */
[----:B------:R-:W-:Y:S01]  /*7d80*/  FFMA R5, R41, R42, R5 ;  /* 0x0000002a29057223 */ /* 0x000fe20000000005 */
[----:B------:R-:W-:Y:S01]  /*7d90*/  LOP3.LUT R62, R66, 0xffff0000, RZ, 0xc0, !PT ;  /* 0xffff0000423e7812 */ /* 0x000fe200078ec0ff */
[----:B------:R-:W-:Y:S01]  /*7da0*/  FMUL R9, R38, R9 ;  /* 0x0000000926097220 */ /* 0x000fe20000400000 */
[----:B------:R-:W-:Y:S01]  /*7db0*/  SHF.L.U32 R63, R67, 0x10, RZ ;  /* 0x00000010433f7819 */ /* 0x000fe200000006ff */
[----:B------:R1:W-:Y:S01]  /*7dc0*/  SYNCS.ARRIVE.TRANS64.RED.A1T0 RZ, [R108+URZ], RZ ;  /* 0x000000ff6cff79a7 */ /* 0x0003e200081004ff */
[----:B------:R-:W-:Y:S01]  /*7dd0*/  F2FP.BF16.F32.PACK_AB R80, R5, R4 ;  /* 0x000000040550723e */ /* 0x000fe200000010ff */
[----:B------:R-:W-:Y:S01]  /*7de0*/  FFMA R6, R41, R43, R6 ;  /* 0x0000002b29067223 */ /* 0x000fe20000000006 */
[----:B------:R-:W-:Y:S01]  /*7df0*/  IADD3 R121, PT, PT, R101, R120, RZ ;  /* 0x0000007865797210 */ /* 0x000fe20007ffe0ff */
[C---:B------:R-:W-:Y:S01]  /*7e00*/  FFMA R7, R41.reuse, R44, R7 ;  /* 0x0000002c29077223 */ /* 0x040fe20000000007 */
[----:B------:R-:W-:Y:S01]  /*7e10*/  IADD3 R120, PT, PT, R100, R120, RZ ;  /* 0x0000007864787210 */ /* 0x000fe20007ffe0ff */
[C---:B------:R-:W-:Y:S01]  /*7e20*/  FFMA R8, R41.reuse, R45, R8 ;  /* 0x0000002d29087223 */ /* 0x040fe20000000008 */
[----:B------:R-:W-:Y:S01]  /*7e30*/  IADD3 R122, PT, PT, R98, R121, RZ ;  /* 0x00000079627a7210 */ /* 0x000fe20007ffe0ff */
[----:B------:R-:W-:Y:S01]  /*7e40*/  FFMA R9, R41, R46, R9 ;  /* 0x0000002e29097223 */ /* 0x000fe20000000009 */
[----:B------:R-:W-:Y:S01]  /*7e50*/  F2FP.BF16.F32.PACK_AB R81, R7, R6 ;  /* 0x000000060751723e */ /* 0x000fe200000010ff */
[C---:B------:R-:W-:Y:S01]  /*7e60*/  FMUL R10, R38.reuse, R10 ;  /* 0x0000000a260a7220 */ /* 0x040fe20000400000 */
[C---:B------:R-:W-:Y:S01]  /*7e70*/  FMUL R11, R38.reuse, R11 ;  /* 0x0000000b260b7220 */ /* 0x040fe20000400000 */
[C---:B------:R-:W-:Y:S01]  /*7e80*/  FMUL R0, R38.reuse, R12 ;  /* 0x0000000c26007220 */ /* 0x040fe20000400000 */
[----:B------:R-:W-:Y:S01]  /*7e90*/  F2FP.BF16.F32.PACK_AB R82, R9, R8 ;  /* 0x000000080952723e */ /* 0x000fe200000010ff */
[C---:B------:R-:W-:Y:S01]  /*7ea0*/  FFMA R10, R41.reuse, R47, R10 ;  /* 0x0000002f290a7223 */ /* 0x040fe2000000000a */
[C---:B------:R-:W-:Y:S01]  /*7eb0*/  FFMA R11, R41.reuse, R48, R11 ;  /* 0x00000030290b7223 */ /* 0x040fe2000000000b */
[C---:B------:R-:W-:Y:S01]  /*7ec0*/  FFMA R0, R41.reuse, R49, R0 ;  /* 0x0000003129007223 */ /* 0x040fe20000000000 */
[C---:B------:R-:W-:Y:S01]  /*7ed0*/  FMUL R2, R38.reuse, R13 ;  /* 0x0000000d26027220 */ /* 0x040fe20000400000 */
[C---:B------:R-:W-:Y:S01]  /*7ee0*/  FMUL R3, R38.reuse, R14 ;  /* 0x0000000e26037220 */ /* 0x040fe20000400000 */
[C---:B------:R-:W-:Y:S01]  /*7ef0*/  FMUL R15, R38.reuse, R15 ;  /* 0x0000000f260f7220 */ /* 0x040fe20000400000 */
[C---:B------:R-:W-:Y:S01]  /*7f00*/  FMUL R12, R38.reuse, R16 ;  /* 0x00000010260c7220 */ /* 0x040fe20000400000 */
[C---:B------:R-:W-:Y:S01]  /*7f10*/  FFMA R2, R41.reuse, R51, R2 ;  /* 0x0000003329027223 */ /* 0x040fe20000000002 */
[C---:B------:R-:W-:Y:S01]  /*7f20*/  FMUL R13, R38.reuse, R17 ;  /* 0x00000011260d7220 */ /* 0x040fe20000400000 */
[C---:B------:R-:W-:Y:S01]  /*7f30*/  FFMA R3, R41.reuse, R50, R3 ;  /* 0x0000003229037223 */ /* 0x040fe20000000003 */
[C---:B------:R-:W-:Y:S01]  /*7f40*/  FMUL R14, R38.reuse, R18 ;  /* 0x00000012260e7220 */ /* 0x040fe20000400000 */
[----:B------:R-:W-:Y:S01]  /*7f50*/  FFMA R15, R41, R52, R15 ;  /* 0x00000034290f7223 */ /* 0x000fe2000000000f */
[C---:B------:R-:W-:Y:S01]  /*7f60*/  FMUL R19, R38.reuse, R19 ;  /* 0x0000001326137220 */ /* 0x040fe20000400000 */
[----:B------:R-:W-:Y:S01]  /*7f70*/  F2FP.BF16.F32.PACK_AB R83, R11, R10 ;  /* 0x0000000a0b53723e */ /* 0x000fe200000010ff */
[C---:B------:R-:W-:Y:S01]  /*7f80*/  FFMA R12, R41.reuse, R53, R12 ;  /* 0x00000035290c7223 */ /* 0x040fe2000000000c */
[C---:B------:R-:W-:Y:S01]  /*7f90*/  FMUL R16, R38.reuse, R20 ;  /* 0x0000001426107220 */ /* 0x040fe20000400000 */
[----:B------:R-:W-:Y:S01]  /*7fa0*/  FFMA R13, R41, R54, R13 ;  /* 0x00000036290d7223 */ /* 0x000fe2000000000d */
[----:B------:R-:W-:Y:S01]  /*7fb0*/  FMUL R17, R38, R21 ;  /* 0x0000001526117220 */ /* 0x000fe20000400000 */
[----:B------:R1:W-:Y:S01]  /*7fc0*/  STS.128 [R99+UR4], R80 ;  /* 0x0000005063007988 */ /* 0x0003e20008000c04 */
[----:B------:R-:W-:Y:S01]  /*7fd0*/  LOP3.LUT R64, R67, 0xffff0000, RZ, 0xc0, !PT ;  /* 0xffff000043407812 */ /* 0x000fe200078ec0ff */
[C---:B------:R-:W-:Y:S01]  /*7fe0*/  FFMA R14, R41.reuse, R55, R14 ;  /* 0x00000037290e7223 */ /* 0x040fe2000000000e */
[----:B------:R-:W-:Y:S01]  /*7ff0*/  SHF.L.U32 R65, R72, 0x10, RZ ;  /* 0x0000001048417819 */ /* 0x000fe200000006ff */
[----:B------:R-:W-:Y:S01]  /*8000*/  FMUL R18, R38, R22 ;  /* 0x0000001626127220 */ /* 0x000fe20000400000 */
[----:B------:R-:W-:Y:S01]  /*8010*/  LOP3.LUT R66, R72, 0xffff0000, RZ, 0xc0, !PT ;  /* 0xffff000048427812 */ /* 0x000fe200078ec0ff */
[C---:B------:R-:W-:Y:S01]  /*8020*/  FFMA R19, R41.reuse, R56, R19 ;  /* 0x0000003829137223 */ /* 0x040fe20000000013 */
[C---:B------:R-:W-:Y:S01]  /*8030*/  FMUL R23, R38.reuse, R23 ;  /* 0x0000001726177220 */ /* 0x040fe20000400000 */
[C---:B------:R-:W-:Y:S01]  /*8040*/  FFMA R16, R41.reuse, R57, R16 ;  /* 0x0000003929107223 */ /* 0x040fe20000000010 */
[C---:B------:R-:W-:Y:S01]  /*8050*/  FMUL R20, R38.reuse, R24 ;  /* 0x0000001826147220 */ /* 0x040fe20000400000 */
[C---:B------:R-:W-:Y:S01]  /*8060*/  FFMA R17, R41.reuse, R58, R17 ;  /* 0x0000003a29117223 */ /* 0x040fe20000000011 */
[C---:B------:R-:W-:Y:S01]  /*8070*/  FMUL R21, R38.reuse, R25 ;  /* 0x0000001926157220 */ /* 0x040fe20000400000 */
[C---:B------:R-:W-:Y:S01]  /*8080*/  FFMA R18, R41.reuse, R59, R18 ;  /* 0x0000003b29127223 */ /* 0x040fe20000000012 */
[C---:B------:R-:W-:Y:S01]  /*8090*/  FMUL R22, R38.reuse, R26 ;  /* 0x0000001a26167220 */ /* 0x040fe20000400000 */
[C---:B------:R-:W-:Y:S01]  /*80a0*/  FFMA R23, R41.reuse, R60, R23 ;  /* 0x0000003c29177223 */ /* 0x040fe20000000017 */
[----:B------:R-:W-:Y:S01]  /*80b0*/  FMUL R27, R38, R27 ;  /* 0x0000001b261b7220 */ /* 0x000fe20000400000 */
[----:B------:R-:W-:Y:S01]  /*80c0*/  F2FP.BF16.F32.PACK_AB R100, R2, R0 ;  /* 0x000000000264723e */ /* 0x000fe200000010ff */
[----:B------:R-:W-:Y:S01]  /*80d0*/  FFMA R20, R41, R61, R20 ;  /* 0x0000003d29147223 */ /* 0x000fe20000000014 */
[----:B------:R-:W-:Y:S01]  /*80e0*/  F2FP.BF16.F32.PACK_AB R101, R15, R3 ;  /* 0x000000030f65723e */ /* 0x000fe200000010ff */
[C---:B------:R-:W-:Y:S01]  /*80f0*/  FMUL R24, R38.reuse, R28 ;  /* 0x0000001c26187220 */ /* 0x040fe20000400000 */
[----:B------:R-:W-:Y:S01]  /*8100*/  F2FP.BF16.F32.PACK_AB R102, R13, R12 ;  /* 0x0000000c0d66723e */ /* 0x000fe200000010ff */
[----:B------:R-:W-:Y:S01]  /*8110*/  FFMA R21, R41, R62, R21 ;  /* 0x0000003e29157223 */ /* 0x000fe20000000015 */
[----:B------:R-:W-:Y:S01]  /*8120*/  F2FP.BF16.F32.PACK_AB R103, R19, R14 ;  /* 0x0000000e1367723e */ /* 0x000fe200000010ff */
[C---:B------:R-:W-:Y:S01]  /*8130*/  FMUL R25, R38.reuse, R29 ;  /* 0x0000001d26197220 */ /* 0x040fe20000400000 */
[----:B------:R-:W-:Y:S01]  /*8140*/  SHF.L.U32 R67, R73, 0x10, RZ ;  /* 0x0000001049437819 */ /* 0x000fe200000006ff */
[----:B------:R-:W-:Y:S01]  /*8150*/  FFMA R22, R41, R63, R22 ;  /* 0x0000003f29167223 */ /* 0x000fe20000000016 */
[----:B------:R-:W-:Y:S01]  /*8160*/  LOP3.LUT R68, R73, 0xffff0000, RZ, 0xc0, !PT ;  /* 0xffff000049447812 */ /* 0x000fe200078ec0ff */
[----:B------:R1:W-:Y:S01]  /*8170*/  STS.128 [R121+0x10], R100 ;  /* 0x0000106479007388 */ /* 0x0003e20000000c00 */
[----:B------:R-:W-:Y:S01]  /*8180*/  FMUL R26, R38, R30 ;  /* 0x0000001e261a7220 */ /* 0x000fe20000400000 */
[C---:B------:R-:W-:Y:S01]  /*8190*/  FFMA R27, R41.reuse, R64, R27 ;  /* 0x00000040291b7223 */ /* 0x040fe2000000001b */
[----:B------:R-:W-:Y:S01]  /*81a0*/  SHF.L.U32 R69, R74, 0x10, RZ ;  /* 0x000000104a457819 */ /* 0x000fe200000006ff */
[----:B------:R-:W-:Y:S01]  /*81b0*/  FMUL R31, R38, R31 ;  /* 0x0000001f261f7220 */ /* 0x000fe20000400000 */
[C---:B------:R-:W-:Y:S01]  /*81c0*/  FFMA R24, R41.reuse, R65, R24 ;  /* 0x0000004129187223 */ /* 0x040fe20000000018 */
[----:B------:R-:W-:Y:S01]  /*81d0*/  LOP3.LUT R70, R74, 0xffff0000, RZ, 0xc0, !PT ;  /* 0xffff00004a467812 */ /* 0x000fe200078ec0ff */
[C---:B------:R-:W-:Y:S01]  /*81e0*/  FMUL R28, R38.reuse, R32 ;  /* 0x00000020261c7220 */ /* 0x040fe20000400000 */
[----:B------:R-:W-:Y:S01]  /*81f0*/  FFMA R25, R41, R66, R25 ;  /* 0x0000004229197223 */ /* 0x000fe20000000019 */
[----:B------:R-:W-:Y:S01]  /*8200*/  SHF.L.U32 R71, R75, 0x10, RZ ;  /* 0x000000104b477819 */ /* 0x000fe200000006ff */
[C---:B------:R-:W-:Y:S01]  /*8210*/  FMUL R29, R38.reuse, R33 ;  /* 0x00000021261d7220 */ /* 0x040fe20000400000 */
[----:B------:R-:W-:Y:S01]  /*8220*/  FFMA R26, R41, R67, R26 ;  /* 0x00000043291a7223 */ /* 0x000fe2000000001a */
[----:B------:R-:W-:Y:S01]  /*8230*/  LOP3.LUT R72, R75, 0xffff0000, RZ, 0xc0, !PT ;  /* 0xffff00004b487812 */ /* 0x000fe200078ec0ff */
        /* <DEDUP_REMOVED lines=8> */
[----:B------:R-:W-:Y:S01]  /*82c0*/  FFMA R30, R41, R71, R30 ;  /* 0x00000047291e7223 */ /* 0x000fe2000000001e */
[----:B------:R-:W-:Y:S01]  /*82d0*/  F2FP.BF16.F32.PACK_AB R115, R27, R22 ;  /* 0x000000161b73723e */ /* 0x000fe200000010ff */
[----:B------:R-:W-:Y:S01]  /*82e0*/  FFMA R35, R41, R72, R35 ;  /* 0x0000004829237223 */ /* 0x000fe20000000023 */
[----:B------:R-:W-:Y:S02]  /*82f0*/  F2FP.BF16.F32.PACK_AB R116, R25, R24 ;  /* 0x000000181974723e */ /* 0x000fe400000010ff */
[----:B------:R-:W-:Y:S01]  /*8300*/  F2FP.BF16.F32.PACK_AB R117, R31, R26 ;  /* 0x0000001a1f75723e */ /* 0x000fe200000010ff */
[----:B------:R1:W-:Y:S01]  /*8310*/  STS.128 [R120+0x20], R112 ;  /* 0x0000207078007388 */ /* 0x0003e20000000c00 */
        /* <DEDUP_REMOVED lines=13> */
[----:B------:R-:W-:Y:S01]  /*83f0*/  R2UR UR11, R105 ;  /* 0x00000000690b72ca */ /* 0x000fe200000e0000 */
[----:B------:R-:W-:Y:S01]  /*8400*/  UIADD3 UR9, UPT, UPT, UR41, 0x20, URZ ;  /* 0x0000002029097890 */ /* 0x000fe2000fffe0ff */
[----:B------:R-:W-:Y:S01]  /*8410*/  R2UR UR12, R106 ;  /* 0x000000006a0c72ca */ /* 0x000fe200000e0000 */
[----:B------:R-:W-:Y:S02]  /*8420*/  UIADD3 UR8, UPT, UPT, UR49, 0x200, UR4 ;  /* 0x0000020031087890 */ /* 0x000fe4000fffe004 */
[----:B--2---:R-:W-:Y:S04]  /*8430*/  UIADD3 UR6, UP0, UPT, UR14, 0x680, URZ ;  /* 0x000006800e067890 */ /* 0x004fe8000ff1e0ff */
[----:B------:R-:W-:Y:S09]  /*8440*/  UIADD3.X UR7, UPT, UPT, URZ, UR15, URZ, UP0, !UPT ;  /* 0x0000000fff077290 */ /* 0x000ff200087fe4ff */
[----:B------:R2:W-:Y:S02]  /*8450*/  UTMASTG.4D.IM2COL [UR8], [UR6] ;  /* 0x00000008060073b5 */ /* 0x0005e40008058000 */
[----:B--2---:R0:W-:Y:S02]  /*8460*/  UTMACMDFLUSH ;  /* 0x00000000000079b7 */ /* 0x0041e40000000000 */
.L_x_124:
[----:B------:R-:W-:Y:S05]  /*8470*/  BSYNC.RECONVERGENT B0 ;  /* 0x0000000000007941 */ /* 0x000fea0003800200 */
.L_x_123:
[----:B------:R-:W-:Y:S01]  /*8480*/  UIADD3 UR4, UPT, UPT, UR42, 0x1, URZ ;  /* 0x000000012a047890 */ /* 0x000fe2000fffe0ff */
[----:B------:R-:W-:Y:S03]  /*8490*/  BSSY.RECONVERGENT B0, `(.L_x_125) ;  /* 0x0000008000007945 */ /* 0x000fe60003800200 */
[----:B------:R-:W-:Y:S04]  /*84a0*/  UISETP.NE.AND UP0, UPT, UR4, 0x3, UPT ;  /* 0x000000030400788c */ /* 0x000fe8000bf05270 */
[----:B------:R-:W-:Y:S02]  /*84b0*/  UISETP.EQ.XOR UP1, UPT, UR40, 0x3, !UP0 ;  /* 0x000000032800788c */ /* 0x000fe4000c722a70 */
[----:B------:R-:W-:Y:S02]  /*84c0*/  USEL UR50, UR4, URZ, UP0 ;  /* 0x000000ff04327287 */ /* 0x000fe40008000000 */
[----:B------:R-:W-:Y:S04]  /*84d0*/  USEL UR5, URZ, 0x1, !UP1 ;  /* 0x00000001ff057887 */ /* 0x000fe8000c800000 */
[----:B------:R-:W-:Y:S01]  /*84e0*/  ULOP3.LUT UR55, UR55, UR5, URZ, 0x3c, !UPT ;  /* 0x0000000537377292 */ /* 0x000fe2000f8e3cff */
[----:B------:R-:W-:Y:S11]  /*84f0*/  @P0 BRA `(.L_x_126) ;  /* 0x0000000000040947 */ /* 0x000ff60003800000 */
[----:B------:R-:W-:Y:S04]  /*8500*/  DEPBAR.LE SB0, 0x1 ;  /* 0x000080400000791a */ /* 0x000fe80000000000 */
.L_x_126:
[----:B------:R-:W-:Y:S05]  /*8510*/  BSYNC.RECONVERGENT B0 ;  /* 0x0000000000007941 */ /* 0x000fea0003800200 */
.L_x_125:
[----:B------:R-:W-:Y:S01]  /*8520*/  BAR.SYNC.DEFER_BLOCKING 0x1, 0x80 ;  /* 0x0042000000007b1d */ /* 0x000fe20000010000 */
[----:B------:R-:W-:Y:S01]  /*8530*/  UISETP.NE.AND UP0, UPT, UR54, -0x2, UPT ;  /* 0xfffffffe3600788c */ /* 0x000fe2000bf05270 */
[----:B------:R-:W-:Y:S08]  /*8540*/  IADD3 R0, PT, PT, R36, 0x1, RZ ;  /* 0x0000000124007810 */ /* 0x000ff00007ffe0ff */
[----:B------:R-:W-:Y:S05]  /*8550*/  BRA.U !UP0, `(.L_x_127) ;  /* 0x0000000108287547 */ /* 0x000fea000b800000 */
[----:B------:R-:W2:Y:S01]  /*8560*/  S2R R2, SR_CgaCtaId ;  /* 0x0000000000027919 */ /* 0x000ea20000008800 */
[----:B------:R-:W-:Y:S01]  /*8570*/  ISETP.NE.AND P0, PT, R111, RZ, PT ;  /* 0x000000ff6f00720c */ /* 0x000fe20003f05270 */
[----:B------:R-:W-:Y:S01]  /*8580*/  IMAD.U32 R3, RZ, RZ, UR51 ;  /* 0x00000033ff037e24 */ /* 0x000fe2000f8e00ff */
[----:B------:R-:W-:Y:S04]  /*8590*/  UIADD3 UR4, UPT, UPT, UR51, 0x1, URZ ;  /* 0x0000000133047890 */ /* 0x000fe8000fffe0ff */
[----:B------:R-:W-:Y:S04]  /*85a0*/  UISETP.NE.AND UP0, UPT, UR4, 0x3, UPT ;  /* 0x000000030400788c */ /* 0x000fe8000bf05270 */
[----:B------:R-:W-:Y:S03]  /*85b0*/  USEL UR51, UR4, URZ, UP0 ;  /* 0x000000ff04337287 */ /* 0x000fe60008000000 */
[----:B------:R-:W-:Y:S05]  /*85c0*/  @P0 LEA R3, R3, UR49, 0x3 ;  /* 0x0000003103030c11 */ /* 0x000fea000f8e18ff */
[----:B------:R-:W-:Y:S05]  /*85d0*/  @P0 VIADD R3, R3, 0xb8 ;  /* 0x000000b803030836 */ /* 0x000fea0000000000 */
[----:B--2---:R-:W-:Y:S04]  /*85e0*/  @P0 PRMT R2, R2, 0x654, R3 ;  /* 0x0000065402020816 */ /* 0x004fe80000000003 */
[----:B------:R2:W-:Y:S03]  /*85f0*/  @P0 SYNCS.ARRIVE.TRANS64.RED.A1T0 RZ, [R2+URZ], RZ ;  /* 0x000000ff02ff09a7 */ /* 0x0005e600081004ff */
.L_x_127:
[----:B------:R-:W-:Y:S01]  /*8600*/  R2UR UR6, R110 ;  /* 0x000000006e0672ca */ /* 0x000fe200000e0000 */
[----:B------:R-:W-:Y:S01]  /*8610*/  UIADD3 UR54, UPT, UPT, UR54, 0x2, URZ ;  /* 0x0000000236367890 */ /* 0x000fe2000fffe0ff */
[----:B------:R-:W-:Y:S02]  /*8620*/  R2UR UR5, R93 ;  /* 0x000000005d0572ca */ /* 0x000fe400000e0000 */
[----:B------:R-:W-:Y:S02]  /*8630*/  R2UR UR4, R94 ;  /* 0x000000005e0472ca */ /* 0x000fe400000e0000 */
[----:B------:R-:W-:Y:S02]  /*8640*/  R2UR UR53, R104 ;  /* 0x00000000683572ca */ /* 0x000fe400000e0000 */
[----:B------:R-:W-:Y:S02]  /*8650*/  ISETP.NE.AND P0, PT, R0, 0x2, PT ;  /* 0x000000020000780c */ /* 0x000fe40003f05270 */
[----:B------:R-:W-:Y:S02]  /*8660*/  LOP3.LUT R84, R84, 0x1, RZ, 0x3c, !PT ;  /* 0x0000000154547812 */ /* 0x000fe400078e3cff */
[----:B--2---:R-:W-:Y:S01]  /*8670*/  SEL R2, RZ, 0x1, P0 ;  /* 0x00000001ff027807 */ /* 0x004fe20000000000 */
[----:B------:R-:W-:Y:S01]  /*8680*/  UISETP.NE.AND UP0, UPT, UR6, URZ, UPT ;  /* 0x000000ff0600728c */ /* 0x000fe2000bf05270 */
[----:B------:R-:W-:Y:S01]  /*8690*/  SEL R36, R0, RZ, P0 ;  /* 0x000000ff00247207 */ /* 0x000fe20000000000 */
[----:B------:R-:W-:Y:S01]  /*86a0*/  UIADD3 UR28, UPT, UPT, UR36, UR5, URZ ;  /* 0x00000005241c7290 */ /* 0x000fe2000fffe0ff */
[----:B------:R-:W-:Y:S01]  /*86b0*/  LOP3.LUT R85, R85, R2, RZ, 0x3c, !PT ;  /* 0x0000000255557212 */ /* 0x000fe200078e3cff */
[----:B------:R-:W-:Y:S05]  /*86c0*/  UIADD3 UR52, UPT, UPT, UR37, UR4, URZ ;  /* 0x0000000425347290 */ /* 0x000fea000fffe0ff */
[----:B------:R-:W-:Y:S07]  /*86d0*/  BRA.U UP0, `(.L_x_128) ;  /* 0xffffffd500387547 */ /* 0x000fee000b83ffff */
[----:B------:R-:W-:-:S13]  /*86e0*/  R2UR UR4, R95 ;  /* 0x000000005f0472ca */ /* 0x000fda00000e0000 */
[----:B------:R-:W-:-:S09]  /*86f0*/  UISETP.NE.AND UP0, UPT, UR4, URZ, UPT ;  /* 0x000000ff0400728c */ /* 0x000fd2000bf05270 */
[----:B------:R-:W-:Y:S05]  /*8700*/  BRA.U !UP0, `(.L_x_129) ;  /* 0x0000000108487547 */ /* 0x000fea000b800000 */
[----:B------:R-:W2:Y:S02]  /*8710*/  LDCU.64 UR4, c[0x0][0x890] ;  /* 0x00011200ff0477ac */ /* 0x000ea40008000a00 */
[----:B--2---:R-:W-:-:S04]  /*8720*/  UISETP.NE.U32.AND UP0, UPT, UR4, URZ, UPT ;  /* 0x000000ff0400728c */ /* 0x004fc8000bf05070 */
[----:B------:R-:W-:-:S09]  /*8730*/  UISETP.NE.AND.EX UP0, UPT, UR5, URZ, UPT, UP0 ;  /* 0x000000ff0500728c */ /* 0x000fd2000bf05300 */
[----:B------:R-:W-:Y:S05]  /*8740*/  BRA.U UP0, `(.L_x_130) ;  /* 0x00000001000c7547 */ /* 0x000fea000b800000 */
[----:B------:R-:W-:-:S13]  /*8750*/  FSETP.NEU.AND P0, PT, R41, RZ, PT ;  /* 0x000000ff2900720b */ /* 0x000fda0003f0d000 */
[----:B------:R-:W-:Y:S05]  /*8760*/  @!P0 EXIT ;  /* 0x000000000000894d */ /* 0x000fea0003800000 */
[----:B------:R-:W-:Y:S05]  /*8770*/  BRA `(.L_x_129) ;  /* 0x00000000002c7947 */ /* 0x000fea0003800000 */
.L_x_130:
[----:B------:R-:W-:Y:S01]  /*8780*/  ISETP.NE.AND P0, PT, R109, RZ, PT ;  /* 0x000000ff6d00720c */ /* 0x000fe20003f05270 */
[----:B------:R-:W-:-:S12]  /*8790*/  BSSY.RECONVERGENT B0, `(.L_x_129) ;  /* 0x0000009000007945 */ /* 0x000fd80003800200 */
[----:B------:R-:W-:Y:S05]  /*87a0*/  @P0 BRA `(.L_x_131) ;  /* 0x0000000000140947 */ /* 0x000fea0003800000 */
[----:B------:R-:W2:Y:S02]  /*87b0*/  LDCU.64 UR4, c[0x0][0x888] ;  /* 0x00011100ff0477ac */ /* 0x000ea40008000a00 */
[----:B--2---:R-:W-:-:S04]  /*87c0*/  ISETP.NE.U32.AND P0, PT, RZ, UR4, PT ;  /* 0x00000004ff007c0c */ /* 0x004fc8000bf05070 */
[----:B------:R-:W-:-:S13]  /*87d0*/  ISETP.NE.AND.EX P0, PT, RZ, UR5, PT, P0 ;  /* 0x00000005ff007c0c */ /* 0x000fda000bf05300 */
[----:B------:R-:W-:Y:S05]  /*87e0*/  @!P0 EXIT ;  /* 0x000000000000894d */ /* 0x000fea0003800000 */
[----:B------:R-:W-:Y:S05]  /*87f0*/  BRA `(.L_x_132) ;  /* 0x0000000000087947 */ /* 0x000fea0003800000 */
.L_x_131:
[----:B------:R-:W-:-:S13]  /*8800*/  FSETP.NEU.AND P0, PT, R41, RZ, PT ;  /* 0x000000ff2900720b */ /* 0x000fda0003f0d000 */
[----:B------:R-:W-:Y:S05]  /*8810*/  @!P0 EXIT ;  /* 0x000000000000894d */ /* 0x000fea0003800000 */
.L_x_132:
[----:B------:R-:W-:Y:S05]  /*8820*/  BSYNC.RECONVERGENT B0 ;  /* 0x0000000000007941 */ /* 0x000fea0003800200 */
.L_x_129:
[----:B------:R-:W2:Y:S01]  /*8830*/  S2UR UR5, SR_CgaCtaId ;  /* 0x00000000000579c3 */ /* 0x000ea20000008800 */
[----:B------:R-:W-:Y:S01]  /*8840*/  ULEA UR4, UR51, UR49, 0x3 ;  /* 0x0000003133047291 */ /* 0x000fe2000f8e18ff */
[----:B------:R-:W-:-:S04]  /*8850*/  DEPBAR.LE SB0, 0x0 ;  /* 0x000080000000791a */ /* 0x000fc80000000000 */
[----:B------:R-:W-:-:S04]  /*8860*/  UIADD3 UR4, UPT, UPT, UR4, 0xb8, URZ ;  /* 0x000000b804047890 */ /* 0x000fc8000fffe0ff */
[----:B--2---:R-:W-:-:S09]  /*8870*/  UPRMT UR4, UR5, 0x654, UR4 ;  /* 0x0000065405047896 */ /* 0x004fd20008000004 */
[----:B------:R-:W-:Y:S01]  /*8880*/  SYNCS.ARRIVE.TRANS64.RED.A1T0 RZ, [UR4], RZ ;  /* 0x000000ffffff79a7 */ /* 0x000fe20008100404 */
[----:B------:R-:W-:Y:S05]  /*8890*/  EXIT ;  /* 0x000000000000794d */ /* 0x000fea0003800000 */
.L_x_25:
[----:B------:R-:W-:Y:S07]  /*88a0*/  MOV R0, UR17 ;  /* 0x0000001100007c02 */ /* 0x000fee0008000f00 */
.L_x_133:
[----:B-1----:R1:W2:Y:S02]  /*88b0*/  SYNCS.PHASECHK.TRANS64.TRYWAIT P0, [R0+URZ+0x50], R5 ;  /* 0x00005005000075a7 */ /* 0x0022a400080011ff */
[----:B--2---:R-:W-:Y:S05]  /*88c0*/  @!P0 NANOSLEEP.SYNCS 0x989680 ;  /* 0x009896800000895d */ /* 0x004fea0003900000 */
[----:B------:R-:W2:Y:S02]  /*88d0*/  @!P0 SYNCS.PHASECHK.TRANS64 P0, [R0+URZ+0x50], R5 ;  /* 0x00005005000085a7 */ /* 0x000ea400080010ff */
[----:B--2---:R-:W-:Y:S05]  /*88e0*/  @!P0 BRA `(.L_x_133) ;  /* 0xfffffffc00f08947 */ /* 0x004fea000383ffff */
[----:B------:R-:W-:Y:S05]  /*88f0*/  BRA `(.L_x_24) ;  /* 0xffffff9000b47947 */ /* 0x000fea000383ffff */
.L_x_32:
[----:B------:R-:W-:Y:S07]  /*8900*/  MOV R0, UR17 ;  /* 0x0000001100007c02 */ /* 0x000fee0008000f00 */
.L_x_134:
[----:B-1----:R1:W2:Y:S02]  /*8910*/  SYNCS.PHASECHK.TRANS64.TRYWAIT P0, [R0+URZ+0x50], R5 ;  /* 0x00005005000075a7 */ /* 0x0022a400080011ff */
[----:B--2---:R-:W-:Y:S05]  /*8920*/  @!P0 NANOSLEEP.SYNCS 0x989680 ;  /* 0x009896800000895d */ /* 0x004fea0003900000 */
[----:B------:R-:W2:Y:S02]  /*8930*/  @!P0 SYNCS.PHASECHK.TRANS64 P0, [R0+URZ+0x50], R5 ;  /* 0x00005005000085a7 */ /* 0x000ea400080010ff */
[----:B--2---:R-:W-:Y:S05]  /*8940*/  @!P0 BRA `(.L_x_134) ;  /* 0xfffffffc00f08947 */ /* 0x004fea000383ffff */
[----:B------:R-:W-:Y:S05]  /*8950*/  BRA `(.L_x_31) ;  /* 0xffffff9800107947 */ /* 0x000fea000383ffff */
.L_x_37:
[----:B------:R-:W-:-:S07]  /*8960*/  MOV R0, UR25 ;  /* 0x0000001900007c02 */ /* 0x000fce0008000f00 */
.L_x_135:
[----:B-1----:R1:W2:Y:S02]  /*8970*/  SYNCS.PHASECHK.TRANS64.TRYWAIT P0, [R0+URZ+0xe0], R3 ;  /* 0x0000e003000075a7 */ /* 0x0022a400080011ff */
[----:B--2---:R-:W-:Y:S05]  /*8980*/  @!P0 NANOSLEEP.SYNCS 0x989680 ;  /* 0x009896800000895d */ /* 0x004fea0003900000 */
[----:B------:R-:W2:Y:S02]  /*8990*/  @!P0 SYNCS.PHASECHK.TRANS64 P0, [R0+URZ+0xe0], R3 ;  /* 0x0000e003000085a7 */ /* 0x000ea400080010ff */
[----:B--2---:R-:W-:Y:S05]  /*89a0*/  @!P0 BRA `(.L_x_135) ;  /* 0xfffffffc00f08947 */ /* 0x004fea000383ffff */
[----:B------:R-:W-:Y:S05]  /*89b0*/  BRA `(.L_x_136) ;  /* 0xffffff9800dc7947 */ /* 0x000fea000383ffff */
.L_x_41:
[----:B------:R-:W-:-:S07]  /*89c0*/  MOV R0, UR4 ;  /* 0x0000000400007c02 */ /* 0x000fce0008000f00 */
.L_x_137:
[----:B-1----:R1:W2:Y:S02]  /*89d0*/  SYNCS.PHASECHK.TRANS64.TRYWAIT P0, [R0+URZ], R3 ;  /* 0x00000003000075a7 */ /* 0x0022a400080011ff */
[----:B--2---:R-:W-:Y:S05]  /*89e0*/  @!P0 NANOSLEEP.SYNCS 0x989680 ;  /* 0x009896800000895d */ /* 0x004fea0003900000 */
[----:B------:R-:W2:Y:S02]  /*89f0*/  @!P0 SYNCS.PHASECHK.TRANS64 P0, [R0+URZ], R3 ;  /* 0x00000003000085a7 */ /* 0x000ea400080010ff */
[----:B--2---:R-:W-:Y:S05]  /*8a00*/  @!P0 BRA `(.L_x_137) ;  /* 0xfffffffc00f08947 */ /* 0x004fea000383ffff */
[----:B------:R-:W-:Y:S05]  /*8a10*/  BRA `(.L_x_138) ;  /* 0xffffffa000747947 */ /* 0x000fea000383ffff */
.L_x_42:
[----:B------:R-:W-:-:S07]  /*8a20*/  MOV R0, UR5 ;  /* 0x0000000500007c02 */ /* 0x000fce0008000f00 */
.L_x_139:
[----:B-1----:R1:W2:Y:S02]  /*8a30*/  SYNCS.PHASECHK.TRANS64.TRYWAIT P0, [R0+URZ], R3 ;  /* 0x00000003000075a7 */ /* 0x0022a400080011ff */
[----:B--2---:R-:W-:Y:S05]  /*8a40*/  @!P0 NANOSLEEP.SYNCS 0x989680 ;  /* 0x009896800000895d */ /* 0x004fea0003900000 */
[----:B------:R-:W2:Y:S02]  /*8a50*/  @!P0 SYNCS.PHASECHK.TRANS64 P0, [R0+URZ], R3 ;  /* 0x00000003000085a7 */ /* 0x000ea400080010ff */
[----:B--2---:R-:W-:Y:S05]  /*8a60*/  @!P0 BRA `(.L_x_139) ;  /* 0xfffffffc00f08947 */ /* 0x004fea000383ffff */
[----:B------:R-:W-:Y:S05]  /*8a70*/  BRA `(.L_x_140) ;  /* 0xffffffa000847947 */ /* 0x000fea000383ffff */
.L_x_43:
[----:B------:R-:W-:-:S07]  /*8a80*/  MOV R0, UR5 ;  /* 0x0000000500007c02 */ /* 0x000fce0008000f00 */
.L_x_141:
[----:B-1----:R1:W2:Y:S02]  /*8a90*/  SYNCS.PHASECHK.TRANS64.TRYWAIT P0, [R0+URZ], R3 ;  /* 0x00000003000075a7 */ /* 0x0022a400080011ff */
[----:B--2---:R-:W-:Y:S05]  /*8aa0*/  @!P0 NANOSLEEP.SYNCS 0x989680 ;  /* 0x009896800000895d */ /* 0x004fea0003900000 */
[----:B------:R-:W2:Y:S02]  /*8ab0*/  @!P0 SYNCS.PHASECHK.TRANS64 P0, [R0+URZ], R3 ;  /* 0x00000003000085a7 */ /* 0x000ea400080010ff */
[----:B--2---:R-:W-:Y:S05]  /*8ac0*/  @!P0 BRA `(.L_x_141) ;  /* 0xfffffffc00f08947 */ /* 0x004fea000383ffff */
[----:B------:R-:W-:Y:S05]  /*8ad0*/  BRA `(.L_x_142) ;  /* 0xffffffa000947947 */ /* 0x000fea000383ffff */
.L_x_44:
[----:B------:R-:W-:-:S07]  /*8ae0*/  MOV R0, UR5 ;  /* 0x0000000500007c02 */ /* 0x000fce0008000f00 */
.L_x_143:
[----:B-1----:R1:W2:Y:S02]  /*8af0*/  SYNCS.PHASECHK.TRANS64.TRYWAIT P0, [R0+URZ], R3 ;  /* 0x00000003000075a7 */ /* 0x0022a400080011ff */
[----:B--2---:R-:W-:Y:S05]  /*8b00*/  @!P0 NANOSLEEP.SYNCS 0x989680 ;  /* 0x009896800000895d */ /* 0x004fea0003900000 */
[----:B------:R-:W2:Y:S02]  /*8b10*/  @!P0 SYNCS.PHASECHK.TRANS64 P0, [R0+URZ], R3 ;  /* 0x00000003000085a7 */ /* 0x000ea400080010ff */
[----:B--2---:R-:W-:Y:S05]  /*8b20*/  @!P0 BRA `(.L_x_143) ;  /* 0xfffffffc00f08947 */ /* 0x004fea000383ffff */
[----:B------:R-:W-:Y:S05]  /*8b30*/  BRA `(.L_x_144) ;  /* 0xffffffa000a47947 */ /* 0x000fea000383ffff */
.L_x_45:
[----:B------:R-:W-:-:S07]  /*8b40*/  MOV R0, UR5 ;  /* 0x0000000500007c02 */ /* 0x000fce0008000f00 */
.L_x_145:
[----:B-1----:R1:W2:Y:S02]  /*8b50*/  SYNCS.PHASECHK.TRANS64.TRYWAIT P0, [R0+URZ], R3 ;  /* 0x00000003000075a7 */ /* 0x0022a400080011ff */
[----:B--2---:R-:W-:Y:S05]  /*8b60*/  @!P0 NANOSLEEP.SYNCS 0x989680 ;  /* 0x009896800000895d */ /* 0x004fea0003900000 */
[----:B------:R-:W2:Y:S02]  /*8b70*/  @!P0 SYNCS.PHASECHK.TRANS64 P0, [R0+URZ], R3 ;  /* 0x00000003000085a7 */ /* 0x000ea400080010ff */
[----:B--2---:R-:W-:Y:S05]  /*8b80*/  @!P0 BRA `(.L_x_145) ;  /* 0xfffffffc00f08947 */ /* 0x004fea000383ffff */
[----:B------:R-:W-:Y:S05]  /*8b90*/  BRA `(.L_x_146) ;  /* 0xffffffa000b47947 */ /* 0x000fea000383ffff */
.L_x_46:
[----:B------:R-:W-:-:S07]  /*8ba0*/  MOV R0, UR5 ;  /* 0x0000000500007c02 */ /* 0x000fce0008000f00 */
.L_x_147:
[----:B-1----:R1:W2:Y:S02]  /*8bb0*/  SYNCS.PHASECHK.TRANS64.TRYWAIT P0, [R0+URZ], R3 ;  /* 0x00000003000075a7 */ /* 0x0022a400080011ff */
[----:B--2---:R-:W-:Y:S05]  /*8bc0*/  @!P0 NANOSLEEP.SYNCS 0x989680 ;  /* 0x009896800000895d */ /* 0x004fea0003900000 */
[----:B------:R-:W2:Y:S02]  /*8bd0*/  @!P0 SYNCS.PHASECHK.TRANS64 P0, [R0+URZ], R3 ;  /* 0x00000003000085a7 */ /* 0x000ea400080010ff */
[----:B--2---:R-:W-:Y:S05]  /*8be0*/  @!P0 BRA `(.L_x_147) ;  /* 0xfffffffc00f08947 */ /* 0x004fea000383ffff */
[----:B------:R-:W-:Y:S05]  /*8bf0*/  BRA `(.L_x_148) ;  /* 0xffffffa000c47947 */ /* 0x000fea000383ffff */
.L_x_47:
[----:B------:R-:W-:-:S07]  /*8c00*/  MOV R0, UR5 ;  /* 0x0000000500007c02 */ /* 0x000fce0008000f00 */
.L_x_149:
[----:B-1----:R1:W2:Y:S02]  /*8c10*/  SYNCS.PHASECHK.TRANS64.TRYWAIT P0, [R0+URZ], R3 ;  /* 0x00000003000075a7 */ /* 0x0022a400080011ff */
[----:B--2---:R-:W-:Y:S05]  /*8c20*/  @!P0 NANOSLEEP.SYNCS 0x989680 ;  /* 0x009896800000895d */ /* 0x004fea0003900000 */
[----:B------:R-:W2:Y:S02]  /*8c30*/  @!P0 SYNCS.PHASECHK.TRANS64 P0, [R0+URZ], R3 ;  /* 0x00000003000085a7 */ /* 0x000ea400080010ff */
[----:B--2---:R-:W-:Y:S05]  /*8c40*/  @!P0 BRA `(.L_x_149) ;  /* 0xfffffffc00f08947 */ /* 0x004fea000383ffff */
[----:B------:R-:W-:Y:S05]  /*8c50*/  BRA `(.L_x_150) ;  /* 0xffffffa000d47947 */ /* 0x000fea000383ffff */
.L_x_48:
[----:B------:R-:W-:-:S07]  /*8c60*/  MOV R0, UR5 ;  /* 0x0000000500007c02 */ /* 0x000fce0008000f00 */
.L_x_151:
[----:B-1----:R1:W2:Y:S02]  /*8c70*/  SYNCS.PHASECHK.TRANS64.TRYWAIT P0, [R0+URZ], R3 ;  /* 0x00000003000075a7 */ /* 0x0022a400080011ff */
[----:B--2---:R-:W-:Y:S05]  /*8c80*/  @!P0 NANOSLEEP.SYNCS 0x989680 ;  /* 0x009896800000895d */ /* 0x004fea0003900000 */
[----:B------:R-:W2:Y:S02]  /*8c90*/  @!P0 SYNCS.PHASECHK.TRANS64 P0, [R0+URZ], R3 ;  /* 0x00000003000085a7 */ /* 0x000ea400080010ff */
[----:B--2---:R-:W-:Y:S05]  /*8ca0*/  @!P0 BRA `(.L_x_151) ;  /* 0xfffffffc00f08947 */ /* 0x004fea000383ffff */
[----:B------:R-:W-:Y:S05]  /*8cb0*/  BRA `(.L_x_152) ;  /* 0xffffffa000e47947 */ /* 0x000fea000383ffff */
.L_x_49:
[----:B------:R-:W-:-:S07]  /*8cc0*/  MOV R0, UR5 ;  /* 0x0000000500007c02 */ /* 0x000fce0008000f00 */
.L_x_153:
[----:B-1----:R1:W2:Y:S02]  /*8cd0*/  SYNCS.PHASECHK.TRANS64.TRYWAIT P0, [R0+URZ], R3 ;  /* 0x00000003000075a7 */ /* 0x0022a400080011ff */
[----:B--2---:R-:W-:Y:S05]  /*8ce0*/  @!P0 NANOSLEEP.SYNCS 0x989680 ;  /* 0x009896800000895d */ /* 0x004fea0003900000 */
[----:B------:R-:W2:Y:S02]  /*8cf0*/  @!P0 SYNCS.PHASECHK.TRANS64 P0, [R0+URZ], R3 ;  /* 0x00000003000085a7 */ /* 0x000ea400080010ff */
[----:B--2---:R-:W-:Y:S05]  /*8d00*/  @!P0 BRA `(.L_x_153) ;  /* 0xfffffffc00f08947 */ /* 0x004fea000383ffff */
[----:B------:R-:W-:Y:S05]  /*8d10*/  BRA `(.L_x_154) ;  /* 0xffffffa000f47947 */ /* 0x000fea000383ffff */
.L_x_52:
[----:B------:R-:W-:-:S07]  /*8d20*/  MOV R4, UR4 ;  /* 0x0000000400047c02 */ /* 0x000fce0008000f00 */
.L_x_155:
[----:B--2---:R2:W3:Y:S02]  /*8d30*/  SYNCS.PHASECHK.TRANS64.TRYWAIT P1, [R4+URZ+0xe8], R7 ;  /* 0x0000e807040075a7 */ /* 0x0044e400080211ff */
[----:B---3--:R-:W-:Y:S05]  /*8d40*/  @!P1 NANOSLEEP.SYNCS 0x989680 ;  /* 0x009896800000995d */ /* 0x008fea0003900000 */
[----:B------:R-:W3:Y:S02]  /*8d50*/  @!P1 SYNCS.PHASECHK.TRANS64 P1, [R4+URZ+0xe8], R7 ;  /* 0x0000e807040095a7 */ /* 0x000ee400080210ff */
[----:B---3--:R-:W-:Y:S05]  /*8d60*/  @!P1 BRA `(.L_x_155) ;  /* 0xfffffffc00f09947 */ /* 0x008fea000383ffff */
[----:B------:R-:W-:Y:S05]  /*8d70*/  BRA `(.L_x_156) ;  /* 0xffffffa400647947 */ /* 0x000fea000383ffff */
.L_x_53:
[----:B--2---:R-:W-:-:S07]  /*8d80*/  MOV R4, UR4 ;  /* 0x0000000400047c02 */ /* 0x004fce0008000f00 */
.L_x_157:
[----:B--2---:R2:W3:Y:S02]  /*8d90*/  SYNCS.PHASECHK.TRANS64.TRYWAIT P1, [R4+URZ+0xe0], R5 ;  /* 0x0000e005040075a7 */ /* 0x0044e400080211ff */
[----:B---3--:R-:W-:Y:S05]  /*8da0*/  @!P1 NANOSLEEP.SYNCS 0x989680 ;  /* 0x009896800000995d */ /* 0x008fea0003900000 */
[----:B------:R-:W3:Y:S02]  /*8db0*/  @!P1 SYNCS.PHASECHK.TRANS64 P1, [R4+URZ+0xe0], R5 ;  /* 0x0000e005040095a7 */ /* 0x000ee400080210ff */
[----:B---3--:R-:W-:Y:S05]  /*8dc0*/  @!P1 BRA `(.L_x_157) ;  /* 0xfffffffc00f09947 */ /* 0x008fea000383ffff */
[----:B------:R-:W-:Y:S05]  /*8dd0*/  BRA `(.L_x_158) ;  /* 0xffffffa4006c7947 */ /* 0x000fea000383ffff */
.L_x_63:
[----:B--2---:R-:W-:-:S04]  /*8de0*/  MOV R5, UR5 ;  /* 0x0000000500057c02 */ /* 0x004fc80008000f00 */
[----:B------:R2:W3:Y:S03]  /*8df0*/  SYNCS.PHASECHK.TRANS64.TRYWAIT P0, [R5+URZ+0x8], R6 ;  /* 0x00000806050075a7 */ /* 0x0004e600080011ff */
[----:B---3--:R-:W-:Y:S05]  /*8e00*/  @!P0 NANOSLEEP.SYNCS 0x989680 ;  /* 0x009896800000895d */ /* 0x008fea0003900000 */
[----:B------:R-:W3:Y:S02]  /*8e10*/  @!P0 SYNCS.PHASECHK.TRANS64 P0, [R5+URZ+0x8], R6 ;  /* 0x00000806050085a7 */ /* 0x000ee400080010ff */
[----:B---3--:R-:W-:Y:S05]  /*8e20*/  @!P0 BRA `(.L_x_63) ;  /* 0xfffffffc00ec8947 */ /* 0x008fea000383ffff */
[----:B------:R-:W-:Y:S05]  /*8e30*/  BRA `(.L_x_62) ;  /* 0xffffffa800387947 */ /* 0x000fea000383ffff */
.L_x_65:
[----:B------:R-:W-:Y:S01]  /*8e40*/  BSSY B0, `(.L_x_159) ;  /* 0x0000006000007945 */ /* 0x000fe20003800000 */
[----:B------:R-:W-:-:S07]  /*8e50*/  MOV R15, 0xffffffff ;  /* 0xffffffff000f7802 */ /* 0x000fce0000000f00 */
[----:B-12--5:R-:W-:Y:S05]  /*8e60*/  WARPSYNC.COLLECTIVE R15, `(.L_x_160) ;  /* 0x000000000f0c7348 */ /* 0x026fea0003c00000 */
[----:B------:R-:W-:Y:S02]  /*8e70*/  ELECT P6, UR79, PT ;  /* 0x00000000004f782f */ /* 0x000fe400038c0000 */
[----:B------:R-:W-:Y:S01]  /*8e80*/  MOV R14, UR79 ;  /* 0x0000004f000e7c02 */ /* 0x000fe20008000f00 */
[----:B-12--5:R-:W-:Y:S10]  /*8e90*/  ENDCOLLECTIVE ;  /* 0x000000000000791b */ /* 0x026ff40003800000 */
.L_x_160:
[----:B------:R-:W-:Y:S05]  /*8ea0*/  BSYNC B0 ;  /* 0x0000000000007941 */ /* 0x000fea0003800000 */
.L_x_159:
[----:B------:R-:W-:Y:S05]  /*8eb0*/  BRA `(.L_x_161) ;  /* 0xffffffa800687947 */ /* 0x000fea000383ffff */
.L_x_67:
[----:B--2---:R-:W-:-:S04]  /*8ec0*/  MOV R3, UR5 ;  /* 0x0000000500037c02 */ /* 0x004fc80008000f00 */
[----:B------:R2:W3:Y:S03]  /*8ed0*/  SYNCS.PHASECHK.TRANS64.TRYWAIT P0, [R3+URZ+0x8], R4 ;  /* 0x00000804030075a7 */ /* 0x0004e600080011ff */
[----:B---3--:R-:W-:Y:S05]  /*8ee0*/  @!P0 NANOSLEEP.SYNCS 0x989680 ;  /* 0x009896800000895d */ /* 0x008fea0003900000 */
[----:B------:R-:W3:Y:S02]  /*8ef0*/  @!P0 SYNCS.PHASECHK.TRANS64 P0, [R3+URZ+0x8], R4 ;  /* 0x00000804030085a7 */ /* 0x000ee400080010ff */
[----:B---3--:R-:W-:Y:S05]  /*8f00*/  @!P0 BRA `(.L_x_67) ;  /* 0xfffffffc00ec8947 */ /* 0x008fea000383ffff */
[----:B------:R-:W-:Y:S05]  /*8f10*/  BRA `(.L_x_66) ;  /* 0xffffffa8006c7947 */ /* 0x000fea000383ffff */
.L_x_68:
[----:B------:R-:W-:-:S07]  /*8f20*/  MOV R4, UR20 ;  /* 0x0000001400047c02 */ /* 0x000fce0008000f00 */
.L_x_162:
[----:B-1----:R1:W2:Y:S02]  /*8f30*/  SYNCS.PHASECHK.TRANS64.TRYWAIT P0, [R4+URZ+0xe0], R5 ;  /* 0x0000e005040075a7 */ /* 0x0022a400080011ff */
[----:B--2---:R-:W-:Y:S05]  /*8f40*/  @!P0 NANOSLEEP.SYNCS 0x989680 ;  /* 0x009896800000895d */ /* 0x004fea0003900000 */
[----:B------:R-:W2:Y:S02]  /*8f50*/  @!P0 SYNCS.PHASECHK.TRANS64 P0, [R4+URZ+0xe0], R5 ;  /* 0x0000e005040085a7 */ /* 0x000ea400080010ff */
[----:B--2---:R-:W-:Y:S05]  /*8f60*/  @!P0 BRA `(.L_x_162) ;  /* 0xfffffffc00f08947 */ /* 0x004fea000383ffff */
[----:B------:R-:W-:Y:S05]  /*8f70*/  BRA `(.L_x_163) ;  /* 0xffffffac00647947 */ /* 0x000fea000383ffff */
.L_x_70:
[----:B------:R-:W-:-:S07]  /*8f80*/  MOV R4, UR25 ;  /* 0x0000001900047c02 */ /* 0x000fce0008000f00 */
.L_x_164:
[----:B-1----:R1:W2:Y:S02]  /*8f90*/  SYNCS.PHASECHK.TRANS64.TRYWAIT P0, [R4+URZ+0x100], R5 ;  /* 0x00010005040075a7 */ /* 0x0022a400080011ff */
[----:B--2---:R-:W-:Y:S05]  /*8fa0*/  @!P0 NANOSLEEP.SYNCS 0x989680 ;  /* 0x009896800000895d */ /* 0x004fea0003900000 */
[----:B------:R-:W2:Y:S02]  /*8fb0*/  @!P0 SYNCS.PHASECHK.TRANS64 P0, [R4+URZ+0x100], R5 ;  /* 0x00010005040085a7 */ /* 0x000ea400080010ff */
[----:B--2---:R-:W-:Y:S05]  /*8fc0*/  @!P0 BRA `(.L_x_164) ;  /* 0xfffffffc00f08947 */ /* 0x004fea000383ffff */
[----:B------:R-:W-:Y:S05]  /*8fd0*/  BRA `(.L_x_69) ;  /* 0xffffffac00847947 */ /* 0x000fea000383ffff */
.L_x_74:
[----:B-1----:R-:W-:Y:S07]  /*8fe0*/  MOV R4, UR18 ;  /* 0x0000001200047c02 */ /* 0x002fee0008000f00 */
.L_x_165:
[----:B-1----:R1:W2:Y:S02]  /*8ff0*/  SYNCS.PHASECHK.TRANS64.TRYWAIT P0, [R4+URZ], R7 ;  /* 0x00000007040075a7 */ /* 0x0022a400080011ff */
[----:B--2---:R-:W-:Y:S05]  /*9000*/  @!P0 NANOSLEEP.SYNCS 0x989680 ;  /* 0x009896800000895d */ /* 0x004fea0003900000 */
[----:B------:R-:W2:Y:S02]  /*9010*/  @!P0 SYNCS.PHASECHK.TRANS64 P0, [R4+URZ], R7 ;  /* 0x00000007040085a7 */ /* 0x000ea400080010ff */
[----:B--2---:R-:W-:Y:S05]  /*9020*/  @!P0 BRA `(.L_x_165) ;  /* 0xfffffffc00f08947 */ /* 0x004fea000383ffff */
[----:B------:R-:W-:Y:S05]  /*9030*/  BRA `(.L_x_73) ;  /* 0xffffffac00a87947 */ /* 0x000fea000383ffff */
.L_x_78:
[----:B--2---:R-:W-:-:S07]  /*9040*/  MOV R0, UR4 ;  /* 0x0000000400007c02 */ /* 0x004fce0008000f00 */
.L_x_166:
[----:B-1----:R1:W2:Y:S02]  /*9050*/  SYNCS.PHASECHK.TRANS64.TRYWAIT P0, [R0+URZ], R5 ;  /* 0x00000005000075a7 */ /* 0x0022a400080011ff */
[----:B--2---:R-:W-:Y:S05]  /*9060*/  @!P0 NANOSLEEP.SYNCS 0x989680 ;  /* 0x009896800000895d */ /* 0x004fea0003900000 */
[----:B------:R-:W2:Y:S02]  /*9070*/  @!P0 SYNCS.PHASECHK.TRANS64 P0, [R0+URZ], R5 ;  /* 0x00000005000085a7 */ /* 0x000ea400080010ff */
[----:B--2---:R-:W-:Y:S05]  /*9080*/  @!P0 BRA `(.L_x_166) ;  /* 0xfffffffc00f08947 */ /* 0x004fea000383ffff */
[----:B------:R-:W-:Y:S05]  /*9090*/  BRA `(.L_x_167) ;  /* 0xffffffb000b07947 */ /* 0x000fea000383ffff */
.L_x_81:
[----:B------:R-:W-:-:S07]  /*90a0*/  MOV R0, UR20 ;  /* 0x0000001400007c02 */ /* 0x000fce0008000f00 */
.L_x_168:
[----:B-1----:R1:W2:Y:S02]  /*90b0*/  SYNCS.PHASECHK.TRANS64.TRYWAIT P1, [R0+URZ+0x110], R5 ;  /* 0x00011005000075a7 */ /* 0x0022a400080211ff */
[----:B--2---:R-:W-:Y:S05]  /*90c0*/  @!P1 NANOSLEEP.SYNCS 0x989680 ;  /* 0x009896800000995d */ /* 0x004fea0003900000 */
[----:B------:R-:W2:Y:S02]  /*90d0*/  @!P1 SYNCS.PHASECHK.TRANS64 P1, [R0+URZ+0x110], R5 ;  /* 0x00011005000095a7 */ /* 0x000ea400080210ff */
[----:B--2---:R-:W-:Y:S05]  /*90e0*/  @!P1 BRA `(.L_x_168) ;  /* 0xfffffffc00f09947 */ /* 0x004fea000383ffff */
[----:B------:R-:W-:Y:S05]  /*90f0*/  BRA `(.L_x_169) ;  /* 0xffffffb000fc7947 */ /* 0x000fea000383ffff */
.L_x_86:
[----:B------:R-:W-:Y:S07]  /*9100*/  MOV R0, UR24 ;  /* 0x0000001800007c02 */ /* 0x000fee0008000f00 */
.L_x_170:
[----:B--2---:R2:W4:Y:S02]  /*9110*/  SYNCS.PHASECHK.TRANS64.TRYWAIT P0, [R0+URZ+0xe0], R5 ;  /* 0x0000e005000075a7 */ /* 0x00452400080011ff */
[----:B----4-:R-:W-:Y:S05]  /*9120*/  @!P0 NANOSLEEP.SYNCS 0x989680 ;  /* 0x009896800000895d */ /* 0x010fea0003900000 */
[----:B------:R-:W4:Y:S02]  /*9130*/  @!P0 SYNCS.PHASECHK.TRANS64 P0, [R0+URZ+0xe0], R5 ;  /* 0x0000e005000085a7 */ /* 0x000f2400080010ff */
[----:B----4-:R-:W-:Y:S05]  /*9140*/  @!P0 BRA `(.L_x_170) ;  /* 0xfffffffc00f08947 */ /* 0x010fea000383ffff */
[----:B------:R-:W-:Y:S05]  /*9150*/  BRA `(.L_x_171) ;  /* 0xffffffb800347947 */ /* 0x000fea000383ffff */
.L_x_89:
[----:B------:R-:W-:Y:S07]  /*9160*/  MOV R0, UR24 ;  /* 0x0000001800007c02 */ /* 0x000fee0008000f00 */
.L_x_172:
[----:B--2---:R2:W4:Y:S02]  /*9170*/  SYNCS.PHASECHK.TRANS64.TRYWAIT P2, [R0+URZ+0xd8], R13 ;  /* 0x0000d80d000075a7 */ /* 0x00452400080411ff */
[----:B----4-:R-:W-:Y:S05]  /*9180*/  @!P2 NANOSLEEP.SYNCS 0x989680 ;  /* 0x009896800000a95d */ /* 0x010fea0003900000 */
[----:B------:R-:W4:Y:S02]  /*9190*/  @!P2 SYNCS.PHASECHK.TRANS64 P2, [R0+URZ+0xd8], R13 ;  /* 0x0000d80d0000a5a7 */ /* 0x000f2400080410ff */
[----:B----4-:R-:W-:Y:S05]  /*91a0*/  @!P2 BRA `(.L_x_172) ;  /* 0xfffffffc00f0a947 */ /* 0x010fea000383ffff */
[----:B------:R-:W-:Y:S05]  /*91b0*/  BRA `(.L_x_88) ;  /* 0xffffffbc00947947 */ /* 0x000fea000383ffff */
.L_x_92:
[----:B------:R-:W-:Y:S07]  /*91c0*/  MOV R0, UR4 ;  /* 0x0000000400007c02 */ /* 0x000fee0008000f00 */
.L_x_173:
[----:B--2---:R2:W3:Y:S02]  /*91d0*/  SYNCS.PHASECHK.TRANS64.TRYWAIT P1, [R0+URZ+0xb8], R13 ;  /* 0x0000b80d000075a7 */ /* 0x0044e400080211ff */
[----:B---3--:R-:W-:Y:S05]  /*91e0*/  @!P1 NANOSLEEP.SYNCS 0x989680 ;  /* 0x009896800000995d */ /* 0x008fea0003900000 */
[----:B------:R-:W3:Y:S02]  /*91f0*/  @!P1 SYNCS.PHASECHK.TRANS64 P1, [R0+URZ+0xb8], R13 ;  /* 0x0000b80d000095a7 */ /* 0x000ee400080210ff */
[----:B---3--:R-:W-:Y:S05]  /*9200*/  @!P1 BRA `(.L_x_173) ;  /* 0xfffffffc00f09947 */ /* 0x008fea000383ffff */
[----:B------:R-:W-:Y:S05]  /*9210*/  BRA `(.L_x_174) ;  /* 0xffffffc0002c7947 */ /* 0x000fea000383ffff */
.L_x_93:
[----:B------:R-:W-:Y:S07]  /*9220*/  MOV R5, UR5 ;  /* 0x0000000500057c02 */ /* 0x000fee0008000f00 */
.L_x_175:
[----:B--2---:R2:W3:Y:S02]  /*9230*/  SYNCS.PHASECHK.TRANS64.TRYWAIT P0, [R5+URZ+0xb8], R12 ;  /* 0x0000b80c050075a7 */ /* 0x0044e400080011ff */
[----:B---3--:R-:W-:Y:S05]  /*9240*/  @!P0 NANOSLEEP.SYNCS 0x989680 ;  /* 0x009896800000895d */ /* 0x008fea0003900000 */
[----:B------:R-:W3:Y:S02]  /*9250*/  @!P0 SYNCS.PHASECHK.TRANS64 P0, [R5+URZ+0xb8], R12 ;  /* 0x0000b80c050085a7 */ /* 0x000ee400080010ff */
[----:B---3--:R-:W-:Y:S05]  /*9260*/  @!P0 BRA `(.L_x_175) ;  /* 0xfffffffc00f08947 */ /* 0x008fea000383ffff */
[----:B------:R-:W-:Y:S05]  /*9270*/  BRA `(.L_x_176) ;  /* 0xffffffc000947947 */ /* 0x000fea000383ffff */
.L_x_95:
[----:B------:R-:W-:-:S07]  /*9280*/  MOV R0, UR4 ;  /* 0x0000000400007c02 */ /* 0x000fce0008000f00 */
.L_x_177:
[----:B--2---:R2:W3:Y:S02]  /*9290*/  SYNCS.PHASECHK.TRANS64.TRYWAIT P0, [R0+URZ], R3 ;  /* 0x00000003000075a7 */ /* 0x0044e400080011ff */
[----:B---3--:R-:W-:Y:S05]  /*92a0*/  @!P0 NANOSLEEP.SYNCS 0x989680 ;  /* 0x009896800000895d */ /* 0x008fea0003900000 */
[----:B------:R-:W3:Y:S02]  /*92b0*/  @!P0 SYNCS.PHASECHK.TRANS64 P0, [R0+URZ], R3 ;  /* 0x00000003000085a7 */ /* 0x000ee400080010ff */
[----:B---3--:R-:W-:Y:S05]  /*92c0*/  @!P0 BRA `(.L_x_177) ;  /* 0xfffffffc00f08947 */ /* 0x008fea000383ffff */
[----:B------:R-:W-:Y:S05]  /*92d0*/  BRA `(.L_x_178) ;  /* 0xffffffc400187947 */ /* 0x000fea000383ffff */
.L_x_96:
[----:B------:R-:W-:-:S07]  /*92e0*/  MOV R0, UR5 ;  /* 0x0000000500007c02 */ /* 0x000fce0008000f00 */
.L_x_179:
[----:B--2---:R2:W3:Y:S02]  /*92f0*/  SYNCS.PHASECHK.TRANS64.TRYWAIT P0, [R0+URZ], R3 ;  /* 0x00000003000075a7 */ /* 0x0044e400080011ff */
[----:B---3--:R-:W-:Y:S05]  /*9300*/  @!P0 NANOSLEEP.SYNCS 0x989680 ;  /* 0x009896800000895d */ /* 0x008fea0003900000 */
[----:B------:R-:W3:Y:S02]  /*9310*/  @!P0 SYNCS.PHASECHK.TRANS64 P0, [R0+URZ], R3 ;  /* 0x00000003000085a7 */ /* 0x000ee400080010ff */
[----:B---3--:R-:W-:Y:S05]  /*9320*/  @!P0 BRA `(.L_x_179) ;  /* 0xfffffffc00f08947 */ /* 0x008fea000383ffff */
[----:B------:R-:W-:Y:S05]  /*9330*/  BRA `(.L_x_180) ;  /* 0xffffffc400247947 */ /* 0x000fea000383ffff */
.L_x_98:
[----:B------:R-:W-:Y:S07]  /*9340*/  MOV R0, UR49 ;  /* 0x0000003100007c02 */ /* 0x000fee0008000f00 */
.L_x_181:
[----:B-1----:R1:W2:Y:S02]  /*9350*/  SYNCS.PHASECHK.TRANS64.TRYWAIT P0, [R0+URZ+0xe0], R3 ;  /* 0x0000e003000075a7 */ /* 0x0022a400080011ff */
[----:B--2---:R-:W-:Y:S05]  /*9360*/  @!P0 NANOSLEEP.SYNCS 0x989680 ;  /* 0x009896800000895d */ /* 0x004fea0003900000 */
[----:B------:R-:W2:Y:S02]  /*9370*/  @!P0 SYNCS.PHASECHK.TRANS64 P0, [R0+URZ+0xe0], R3 ;  /* 0x0000e003000085a7 */ /* 0x000ea400080010ff */
[----:B--2---:R-:W-:Y:S05]  /*9380*/  @!P0 BRA `(.L_x_181) ;  /* 0xfffffffc00f08947 */ /* 0x004fea000383ffff */
[----:B------:R-:W-:Y:S05]  /*9390*/  BRA `(.L_x_182) ;  /* 0xffffffc800147947 */ /* 0x000fea000383ffff */
.L_x_108:
[----:B-1----:R1:W3:Y:S02]  /*93a0*/  SYNCS.PHASECHK.TRANS64.TRYWAIT P1, [R0+URZ+0xa0], R5 ;  /* 0x0000a005000075a7 */ /* 0x0022e400080211ff */
[----:B---3--:R-:W-:Y:S05]  /*93b0*/  @!P1 NANOSLEEP.SYNCS 0x989680 ;  /* 0x009896800000995d */ /* 0x008fea0003900000 */
[----:B------:R-:W3:Y:S02]  /*93c0*/  @!P1 SYNCS.PHASECHK.TRANS64 P1, [R0+URZ+0xa0], R5 ;  /* 0x0000a005000095a7 */ /* 0x000ee400080210ff */
[----:B---3--:R-:W-:Y:S05]  /*93d0*/  @!P1 BRA `(.L_x_108) ;  /* 0xfffffffc00f09947 */ /* 0x008fea000383ffff */
[----:B------:R-:W-:Y:S05]  /*93e0*/  BRA `(.L_x_107) ;  /* 0xffffffd800087947 */ /* 0x000fea000383ffff */
.L_x_110:
[----:B-1----:R1:W4:Y:S02]  /*93f0*/  SYNCS.PHASECHK.TRANS64.TRYWAIT P0, [R108+URZ+0xf0], R3 ;  /* 0x0000f0036c0075a7 */ /* 0x00232400080011ff */
[----:B----4-:R-:W-:Y:S05]  /*9400*/  @!P0 NANOSLEEP.SYNCS 0x989680 ;  /* 0x009896800000895d */ /* 0x010fea0003900000 */
[----:B------:R-:W4:Y:S02]  /*9410*/  @!P0 SYNCS.PHASECHK.TRANS64 P0, [R108+URZ+0xf0], R3 ;  /* 0x0000f0036c0085a7 */ /* 0x000f2400080010ff */
[----:B----4-:R-:W-:Y:S05]  /*9420*/  @!P0 BRA `(.L_x_110) ;  /* 0xfffffffc00f08947 */ /* 0x010fea000383ffff */
[----:B------:R-:W-:Y:S05]  /*9430*/  BRA `(.L_x_109) ;  /* 0xffffffd800407947 */ /* 0x000fea000383ffff */
.L_x_121:
[----:B--2---:R2:W4:Y:S02]  /*9440*/  SYNCS.PHASECHK.TRANS64.TRYWAIT P0, [R3+URZ+0xa0], R46 ;  /* 0x0000a02e030075a7 */ /* 0x00452400080011ff */
[----:B----4-:R-:W-:Y:S05]  /*9450*/  @!P0 NANOSLEEP.SYNCS 0x989680 ;  /* 0x009896800000895d */ /* 0x010fea0003900000 */
[----:B------:R-:W4:Y:S02]  /*9460*/  @!P0 SYNCS.PHASECHK.TRANS64 P0, [R3+URZ+0xa0], R46 ;  /* 0x0000a02e030085a7 */ /* 0x000f2400080010ff */
[----:B----4-:R-:W-:Y:S05]  /*9470*/  @!P0 BRA `(.L_x_121) ;  /* 0xfffffffc00f08947 */ /* 0x010fea000383ffff */
[----:B------:R-:W-:Y:S05]  /*9480*/  BRA `(.L_x_120) ;  /* 0xffffffe400347947 */ /* 0x000fea000383ffff */
        .weak           $__internal_0_$__cuda_sm10x_tcgen05_guardrail_trap_col_being_dealloced_not_returned_by_alloc
        .type           $__internal_0_$__cuda_sm10x_tcgen05_guardrail_trap_col_being_dealloced_not_returned_by_alloc,@function
        .size           $__internal_0_$__cuda_sm10x_tcgen05_guardrail_trap_col_being_dealloced_not_returned_by_alloc,($__internal_1_$__cuda_sm10x_tcgen05_guardrail_trap_phase_invalid_during_alloc - $__internal_0_$__cuda_sm10x_tcgen05_guardrail_trap_col_being_dealloced_not_returned_by_alloc)
$__internal_0_$__cuda_sm10x_tcgen05_guardrail_trap_col_being_dealloced_not_returned_by_alloc:
[----:B------:R-:W-:Y:S05]  /*9490*/  BPT.TRAP 0x1 ;  /* 0x000000040000795c */ /* 0x000fea0000300000 */
[----:B------:R-:W-:-:S04]  /*94a0*/  HFMA2 R3, -RZ, RZ, 0, 0 ;  /* 0x00000000ff037431 */ /* 0x000fc800000001ff */
[----:B------:R-:W-:Y:S05]  /*94b0*/  RET.REL.NODEC R2 `(_ZN7cutlass13device_kernelINS_4conv6kernel13ConvUniversalINS1_16ConvProblemShapeILNS1_8OperatorE1ELi2EEENS1_10collective14CollectiveConvINS1_47MainloopSm100TmaUmmaWarpSpecializedImplicitGemmILS5_1ELi10ELi2ELi1ELi2EN4cute5tupleIJNSA_1CILi2EEENSC_ILi1EEESE_EEEEENSB_IJNSC_ILi256EEENSC_ILi64EEENSB_IJSI_EEEEEENS_10bfloat16_tESL_NSA_8TiledMMAINSA_8MMA_AtomIJNSA_26SM100_MMA_F16BF16_2x1SM_SSISL_SL_fLi256ELi64ELNSA_4UMMA5MajorE0ELSQ_1ELNSP_7ScaleInE0ELSR_0EEEEEENSA_6LayoutINSB_IJSE_SE_SE_EEENSB_IJNSC_ILi0EEESW_SW_EEEEENSB_IJNSA_10UnderscoreESZ_SZ_EEEEENS7_6detail27Sm100ImplicitGemmTileTraitsINSA_25SM100_TMA_2SM_LOAD_IM2COLENSA_14ComposedLayoutINSA_7SwizzleILi3ELi4ELi3EEENSA_18smem_ptr_flag_bitsILi16EEENSU_INSB_IJNSC_ILi8EEESI_EEENSB_IJSI_SE_EEEEEEEvEENS13_INSA_18SM100_TMA_2SM_LOADENS15_INS16_ILi2ELi4ELi3EEES19_NSU_INSB_IJNSC_ILi32EEES1A_EEENSB_IJSE_S1I_EEEEEEEvEEEENS_8epilogue10collective18CollectiveEpilogueINS1P_23Sm100TmaWarpSpecializedILi3ELi2ELi32ELb1ELb0EEEJNSB_IJNSC_ILi128EEESI_SJ_EEENSB_IJNSU_IS1U_SE_EENSU_IS1I_SE_EEEEESL_NSB_IJNSB_IJlllEEESE_SW_EEESL_S20_NS1P_6fusion15FusionCallbacksIS1T_NS21_17LinearCombinationISL_fSL_fLNS_15FloatRoundStyleE2EEES1V_S1Y_JEEENSA_5SM1004TMEM4LOAD26SM100_TMEM_LOAD_32dp32b32xENSA_20SM90_TMA_LOAD_IM2COLENS15_IS1H_S19_NSU_INSB_IJS1A_S1I_EEENSB_IJS1I_SE_EEEEEEENSA_39AutoVectorizingCopyWithAssumedAlignmentILi128EEENSA_21SM90_TMA_STORE_IM2COLES2F_S2H_S2H_EEEvvEEEEvNT_6ParamsE) ;  /* 0xffffff6802d07950 */ /* 0x000fea0003c3ffff */
        .weak           $__internal_1_$__cuda_sm10x_tcgen05_guardrail_trap_phase_invalid_during_alloc
        .type           $__internal_1_$__cuda_sm10x_tcgen05_guardrail_trap_phase_invalid_during_alloc,@function
        .size           $__internal_1_$__cuda_sm10x_tcgen05_guardrail_trap_phase_invalid_during_alloc,($__internal_2_$__cuda_sm10x_tcgen05_guardrail_trap_unallocated_columns_being_dealloced - $__internal_1_$__cuda_sm10x_tcgen05_guardrail_trap_phase_invalid_during_alloc)
$__internal_1_$__cuda_sm10x_tcgen05_guardrail_trap_phase_invalid_during_alloc:
[----:B------:R-:W-:Y:S05]  /*94c0*/  BPT.TRAP 0x1 ;  /* 0x000000040000795c */ /* 0x000fea0000300000 */
[----:B------:R-:W-:-:S04]  /*94d0*/  MOV R5, 0x0 ;  /* 0x0000000000057802 */ /* 0x000fc80000000f00 */
[----:B------:R-:W-:Y:S05]  /*94e0*/  RET.REL.NODEC R4 `(_ZN7cutlass13device_kernelINS_4conv6kernel13ConvUniversalINS1_16ConvProblemShapeILNS1_8OperatorE1ELi2EEENS1_10collective14CollectiveConvINS1_47MainloopSm100TmaUmmaWarpSpecializedImplicitGemmILS5_1ELi10ELi2ELi1ELi2EN4cute5tupleIJNSA_1CILi2EEENSC_ILi1EEESE_EEEEENSB_IJNSC_ILi256EEENSC_ILi64EEENSB_IJSI_EEEEEENS_10bfloat16_tESL_NSA_8TiledMMAINSA_8MMA_AtomIJNSA_26SM100_MMA_F16BF16_2x1SM_SSISL_SL_fLi256ELi64ELNSA_4UMMA5MajorE0ELSQ_1ELNSP_7ScaleInE0ELSR_0EEEEEENSA_6LayoutINSB_IJSE_SE_SE_EEENSB_IJNSC_ILi0EEESW_SW_EEEEENSB_IJNSA_10UnderscoreESZ_SZ_EEEEENS7_6detail27Sm100ImplicitGemmTileTraitsINSA_25SM100_TMA_2SM_LOAD_IM2COLENSA_14ComposedLayoutINSA_7SwizzleILi3ELi4ELi3EEENSA_18smem_ptr_flag_bitsILi16EEENSU_INSB_IJNSC_ILi8EEESI_EEENSB_IJSI_SE_EEEEEEEvEENS13_INSA_18SM100_TMA_2SM_LOADENS15_INS16_ILi2ELi4ELi3EEES19_NSU_INSB_IJNSC_ILi32EEES1A_EEENSB_IJSE_S1I_EEEEEEEvEEEENS_8epilogue10collective18CollectiveEpilogueINS1P_23Sm100TmaWarpSpecializedILi3ELi2ELi32ELb1ELb0EEEJNSB_IJNSC_ILi128EEESI_SJ_EEENSB_IJNSU_IS1U_SE_EENSU_IS1I_SE_EEEEESL_NSB_IJNSB_IJlllEEESE_SW_EEESL_S20_NS1P_6fusion15FusionCallbacksIS1T_NS21_17LinearCombinationISL_fSL_fLNS_15FloatRoundStyleE2EEES1V_S1Y_JEEENSA_5SM1004TMEM4LOAD26SM100_TMEM_LOAD_32dp32b32xENSA_20SM90_TMA_LOAD_IM2COLENS15_IS1H_S19_NSU_INSB_IJS1A_S1I_EEENSB_IJS1I_SE_EEEEEEENSA_39AutoVectorizingCopyWithAssumedAlignmentILi128EEENSA_21SM90_TMA_STORE_IM2COLES2F_S2H_S2H_EEEvvEEEEvNT_6ParamsE) ;  /* 0xffffff6804c47950 */ /* 0x000fea0003c3ffff */
        .weak           $__internal_2_$__cuda_sm10x_tcgen05_guardrail_trap_unallocated_columns_being_dealloced
        .type           $__internal_2_$__cuda_sm10x_tcgen05_guardrail_trap_unallocated_columns_being_dealloced,@function
        .size           $__internal_2_$__cuda_sm10x_tcgen05_guardrail_trap_unallocated_columns_being_dealloced,(.L_x_184 - $__internal_2_$__cuda_sm10x_tcgen05_guardrail_trap_unallocated_columns_being_dealloced)
$__internal_2_$__cuda_sm10x_tcgen05_guardrail_trap_unallocated_columns_being_dealloced:
[----:B------:R-:W-:Y:S05]  /*94f0*/  BPT.TRAP 0x1 ;  /* 0x000000040000795c */ /* 0x000fea0000300000 */
[----:B------:R-:W-:-:S04]  /*9500*/  HFMA2 R3, -RZ, RZ, 0, 0 ;  /* 0x00000000ff037431 */ /* 0x000fc800000001ff */
[----:B------:R-:W-:Y:S05]  /*9510*/  RET.REL.NODEC R2 `(_ZN7cutlass13device_kernelINS_4conv6kernel13ConvUniversalINS1_16ConvProblemShapeILNS1_8OperatorE1ELi2EEENS1_10collective14CollectiveConvINS1_47MainloopSm100TmaUmmaWarpSpecializedImplicitGemmILS5_1ELi10ELi2ELi1ELi2EN4cute5tupleIJNSA_1CILi2EEENSC_ILi1EEESE_EEEEENSB_IJNSC_ILi256EEENSC_ILi64EEENSB_IJSI_EEEEEENS_10bfloat16_tESL_NSA_8TiledMMAINSA_8MMA_AtomIJNSA_26SM100_MMA_F16BF16_2x1SM_SSISL_SL_fLi256ELi64ELNSA_4UMMA5MajorE0ELSQ_1ELNSP_7ScaleInE0ELSR_0EEEEEENSA_6LayoutINSB_IJSE_SE_SE_EEENSB_IJNSC_ILi0EEESW_SW_EEEEENSB_IJNSA_10UnderscoreESZ_SZ_EEEEENS7_6detail27Sm100ImplicitGemmTileTraitsINSA_25SM100_TMA_2SM_LOAD_IM2COLENSA_14ComposedLayoutINSA_7SwizzleILi3ELi4ELi3EEENSA_18smem_ptr_flag_bitsILi16EEENSU_INSB_IJNSC_ILi8EEESI_EEENSB_IJSI_SE_EEEEEEEvEENS13_INSA_18SM100_TMA_2SM_LOADENS15_INS16_ILi2ELi4ELi3EEES19_NSU_INSB_IJNSC_ILi32EEES1A_EEENSB_IJSE_S1I_EEEEEEEvEEEENS_8epilogue10collective18CollectiveEpilogueINS1P_23Sm100TmaWarpSpecializedILi3ELi2ELi32ELb1ELb0EEEJNSB_IJNSC_ILi128EEESI_SJ_EEENSB_IJNSU_IS1U_SE_EENSU_IS1I_SE_EEEEESL_NSB_IJNSB_IJlllEEESE_SW_EEESL_S20_NS1P_6fusion15FusionCallbacksIS1T_NS21_17LinearCombinationISL_fSL_fLNS_15FloatRoundStyleE2EEES1V_S1Y_JEEENSA_5SM1004TMEM4LOAD26SM100_TMEM_LOAD_32dp32b32xENSA_20SM90_TMA_LOAD_IM2COLENS15_IS1H_S19_NSU_INSB_IJS1A_S1I_EEENSB_IJS1I_SE_EEEEEEENSA_39AutoVectorizingCopyWithAssumedAlignmentILi128EEENSA_21SM90_TMA_STORE_IM2COLES2F_S2H_S2H_EEEvvEEEEvNT_6ParamsE) ;  /* 0xffffff6802b87950 */ /* 0x000fea0003c3ffff */
.L_x_183:
[----:B------:R-:W-:-:S00]  /*9520*/  BRA `(.L_x_183) ;  /* 0xfffffffc00fc7947 */ /* 0x000fc0000383ffff */
[----:B------:R-:W-:-:S00]  /*9530*/  NOP ;  /* 0x0000000000007918 */ /* 0x000fc00000000000 */
        /* <DEDUP_REMOVED lines=12> */
.L_x_184:


//--------------------- .nv.global.init           --------------------------
	.section	.nv.global.init,"aw",@progbits
.nv.global.init:
	.type		$str$29,@object
	.size		$str$29,($str$30 - $str$29)
$str$29:
        /*0000*/ 	.byte	0x28, 0x61, 0x64, 0x64, 0x72, 0x65, 0x73, 0x73, 0x20, 0x26, 0x20, 0x6d, 0x61, 0x73, 0x6b, 0x29
        /*0010*/ 	.byte	0x20, 0x3d, 0x3d, 0x20, 0x30, 0x00
	.type		$str$30,@object
	.size		$str$30,($str$28 - $str$30)
$str$30:
        /*0016*/ 	.byte	0x2f, 0x74, 0x6d, 0x70, 0x2f, 0x63, 0x75, 0x74, 0x6c, 0x61, 0x73, 0x73, 0x5f, 0x73, 0x77, 0x65
        /*0026*/ 	.byte	0x65, 0x70, 0x5f, 0x73, 0x72, 0x63, 0x2f, 0x69, 0x6e, 0x63, 0x6c, 0x75, 0x64, 0x65, 0x2f, 0x63
        /*0036*/ 	.byte	0x75, 0x74, 0x65, 0x2f, 0x70, 0x6f, 0x69, 0x6e, 0x74, 0x65, 0x72, 0x5f, 0x66, 0x6c, 0x61, 0x67
        /*0046*/ 	.byte	0x67, 0x65, 0x64, 0x2e, 0x68, 0x70, 0x70, 0x00
	.type		$str$28,@object
	.size		$str$28,($str$27 - $str$28)
$str$28:
        /*004e*/ 	.byte	0x2f, 0x74, 0x6d, 0x70, 0x2f, 0x63, 0x75, 0x74, 0x6c, 0x61, 0x73, 0x73, 0x5f, 0x73, 0x77, 0x65
        /*005e*/ 	.byte	0x65, 0x70, 0x5f, 0x73, 0x72, 0x63, 0x2f, 0x69, 0x6e, 0x63, 0x6c, 0x75, 0x64, 0x65, 0x2f, 0x63
        /*006e*/ 	.byte	0x75, 0x74, 0x65, 0x2f, 0x61, 0x74, 0x6f, 0x6d, 0x2f, 0x63, 0x6f, 0x70, 0x79, 0x5f, 0x74, 0x72
        /*007e*/ 	.byte	0x61, 0x69, 0x74, 0x73, 0x5f, 0x73, 0x6d, 0x31, 0x30, 0x30, 0x2e, 0x68, 0x70, 0x70, 0x00
	.type		$str$27,@object
	.size		$str$27,(__unnamed_1 - $str$27)
$str$27:
        /*008d*/ 	.byte	0x28, 0x28, 0x75, 0x69, 0x6e, 0x74, 0x33, 0x32, 0x5f, 0x74, 0x28, 0x74, 0x68, 0x72, 0x65, 0x61
        /*009d*/ 	.byte	0x64, 0x49, 0x64, 0x78, 0x2e, 0x78, 0x29, 0x20, 0x2f, 0x20, 0x33, 0x32, 0x29, 0x20, 0x25, 0x20
        /*00ad*/ 	.byte	0x34, 0x29, 0x20, 0x3d, 0x3d, 0x20, 0x28, 0x28, 0x28, 0x74, 0x6d, 0x65, 0x6d, 0x5f, 0x61, 0x64
        /*00bd*/ 	.byte	0x64, 0x72, 0x20, 0x3e, 0x3e, 0x20, 0x31, 0x36, 0x29, 0x20, 0x2f, 0x20, 0x33, 0x32, 0x29, 0x20
        /*00cd*/ 	.byte	0x25, 0x20, 0x34, 0x29, 0x00
	.type		__unnamed_1,@object
	.size		__unnamed_1,(__unnamed_2 - __unnamed_1)
__unnamed_1:
        /*00d2*/ 	.byte	0x61, 0x75, 0x74, 0x6f, 0x20, 0x63, 0x75, 0x74, 0x65, 0x3a, 0x3a, 0x61, 0x73, 0x5f, 0x70, 0x6f
        /* <DEDUP_REMOVED lines=24> */
        /*0262*/ 	.byte	0x34, 0x30, 0x39, 0x36, 0x3e, 0x3e, 0x3e, 0x3e, 0x5d, 0x00
	.type		__unnamed_2,@object
	.size		__unnamed_2,(.L_2 - __unnamed_2)
__unnamed_2:
        /* <DEDUP_REMOVED lines=42> */
        /*050c*/ 	.byte	0x3e, 0x3e, 0x5d, 0x00
.L_2:


//--------------------- .nv.shared._ZN7cutlass13device_kernelINS_4conv6kernel13ConvUniversalINS1_16ConvProblemShapeILNS1_8OperatorE1ELi2EEENS1_10collective14CollectiveConvINS1_47MainloopSm100TmaUmmaWarpSpecializedImplicitGemmILS5_1ELi10ELi2ELi1ELi2EN4cute5tupleIJNSA_1CILi2EEENSC_ILi1EEESE_EEEEENSB_IJNSC_ILi256EEENSC_ILi64EEENSB_IJSI_EEEEEENS_10bfloat16_tESL_NSA_8TiledMMAINSA_8MMA_AtomIJNSA_26SM100_MMA_F16BF16_2x1SM_SSISL_SL_fLi256ELi64ELNSA_4UMMA5MajorE0ELSQ_1ELNSP_7ScaleInE0ELSR_0EEEEEENSA_6LayoutINSB_IJSE_SE_SE_EEENSB_IJNSC_ILi0EEESW_SW_EEEEENSB_IJNSA_10UnderscoreESZ_SZ_EEEEENS7_6detail27Sm100ImplicitGemmTileTraitsINSA_25SM100_TMA_2SM_LOAD_IM2COLENSA_14ComposedLayoutINSA_7SwizzleILi3ELi4ELi3EEENSA_18smem_ptr_flag_bitsILi16EEENSU_INSB_IJNSC_ILi8EEESI_EEENSB_IJSI_SE_EEEEEEEvEENS13_INSA_18SM100_TMA_2SM_LOADENS15_INS16_ILi2ELi4ELi3EEES19_NSU_INSB_IJNSC_ILi32EEES1A_EEENSB_IJSE_S1I_EEEEEEEvEEEENS_8epilogue10collective18CollectiveEpilogueINS1P_23Sm100TmaWarpSpecializedILi3ELi2ELi32ELb1ELb0EEEJNSB_IJNSC_ILi128EEESI_SJ_EEENSB_IJNSU_IS1U_SE_EENSU_IS1I_SE_EEEEESL_NSB_IJNSB_IJlllEEESE_SW_EEESL_S20_NS1P_6fusion15FusionCallbacksIS1T_NS21_17LinearCombinationISL_fSL_fLNS_15FloatRoundStyleE2EEES1V_S1Y_JEEENSA_5SM1004TMEM4LOAD26SM100_TMEM_LOAD_32dp32b32xENSA_20SM90_TMA_LOAD_IM2COLENS15_IS1H_S19_NSU_INSB_IJS1A_S1I_EEENSB_IJS1I_SE_EEEEEEENSA_39AutoVectorizingCopyWithAssumedAlignmentILi128EEENSA_21SM90_TMA_STORE_IM2COLES2F_S2H_S2H_EEEvvEEEEvNT_6ParamsE --------------------------
	.section	.nv.shared._ZN7cutlass13device_kernelINS_4conv6kernel13ConvUniversalINS1_16ConvProblemShapeILNS1_8OperatorE1ELi2EEENS1_10collective14CollectiveConvINS1_47MainloopSm100TmaUmmaWarpSpecializedImplicitGemmILS5_1ELi10ELi2ELi1ELi2EN4cute5tupleIJNSA_1CILi2EEENSC_ILi1EEESE_EEEEENSB_IJNSC_ILi256EEENSC_ILi64EEENSB_IJSI_EEEEEENS_10bfloat16_tESL_NSA_8TiledMMAINSA_8MMA_AtomIJNSA_26SM100_MMA_F16BF16_2x1SM_SSISL_SL_fLi256ELi64ELNSA_4UMMA5MajorE0ELSQ_1ELNSP_7ScaleInE0ELSR_0EEEEEENSA_6LayoutINSB_IJSE_SE_SE_EEENSB_IJNSC_ILi0EEESW_SW_EEEEENSB_IJNSA_10UnderscoreESZ_SZ_EEEEENS7_6detail27Sm100ImplicitGemmTileTraitsINSA_25SM100_TMA_2SM_LOAD_IM2COLENSA_14ComposedLayoutINSA_7SwizzleILi3ELi4ELi3EEENSA_18smem_ptr_flag_bitsILi16EEENSU_INSB_IJNSC_ILi8EEESI_EEENSB_IJSI_SE_EEEEEEEvEENS13_INSA_18SM100_TMA_2SM_LOADENS15_INS16_ILi2ELi4ELi3EEES19_NSU_INSB_IJNSC_ILi32EEES1A_EEENSB_IJSE_S1I_EEEEEEEvEEEENS_8epilogue10collective18CollectiveEpilogueINS1P_23Sm100TmaWarpSpecializedILi3ELi2ELi32ELb1ELb0EEEJNSB_IJNSC_ILi128EEESI_SJ_EEENSB_IJNSU_IS1U_SE_EENSU_IS1I_SE_EEEEESL_NSB_IJNSB_IJlllEEESE_SW_EEESL_S20_NS1P_6fusion15FusionCallbacksIS1T_NS21_17LinearCombinationISL_fSL_fLNS_15FloatRoundStyleE2EEES1V_S1Y_JEEENSA_5SM1004TMEM4LOAD26SM100_TMEM_LOAD_32dp32b32xENSA_20SM90_TMA_LOAD_IM2COLENS15_IS1H_S19_NSU_INSB_IJS1A_S1I_EEENSB_IJS1I_SE_EEEEEEENSA_39AutoVectorizingCopyWithAssumedAlignmentILi128EEENSA_21SM90_TMA_STORE_IM2COLES2F_S2H_S2H_EEEvvEEEEvNT_6ParamsE,"aw",@nobits
	.sectionflags	@""
	.align	16
	.zero		1024


//--------------------- .nv.shared.reserved.0     --------------------------
	.section	.nv.shared.reserved.0,"aw",@nobits
	.weak		__nv_reservedSMEM_offset_0_alias
	.size		__nv_reservedSMEM_offset_0_alias, 0, 64
	.other		__nv_reservedSMEM_offset_0_alias,@"STO_CUDA_RESERVED_SHARED STV_DEFAULT"
__nv_reservedSMEM_offset_0_alias:
	.zero		0
.nv.shared.reserved.0:
	.zero		64
	.weak		__nv_reservedSMEM_tcgen05_partition
	.type		__nv_reservedSMEM_tcgen05_partition,@object
	.size		__nv_reservedSMEM_tcgen05_partition,(.L_0 - __nv_reservedSMEM_tcgen05_partition)
__nv_reservedSMEM_tcgen05_partition:
	.zero		32
.L_0:


//--------------------- .nv.global                --------------------------
	.section	.nv.global,"aw",@nobits
.nv.global:
	.type		_ZN39_INTERNAL_c390aed9_4_k_cu_3ff0bd2a_31344cute1_E,@object
	.size		_ZN39_INTERNAL_c390aed9_4_k_cu_3ff0bd2a_31344cute1_E,(_ZN39_INTERNAL_c390aed9_4_k_cu_3ff0bd2a_31344cuda3std3__45__cpo6cbeginE - _ZN39_INTERNAL_c390aed9_4_k_cu_3ff0bd2a_31344cute1_E)
_ZN39_INTERNAL_c390aed9_4_k_cu_3ff0bd2a_31344cute1_E:
	.zero		1
	.type		_ZN39_INTERNAL_c390aed9_4_k_cu_3ff0bd2a_31344cuda3std3__45__cpo6cbeginE,@object
	.size		_ZN39_INTERNAL_c390aed9_4_k_cu_3ff0bd2a_31344cuda3std3__45__cpo6cbeginE,(_ZN39_INTERNAL_c390aed9_4_k_cu_3ff0bd2a_31344cuda3std3__48in_placeE - _ZN39_INTERNAL_c390aed9_4_k_cu_3ff0bd2a_31344cuda3std3__45__cpo6cbeginE)
_ZN39_INTERNAL_c390aed9_4_k_cu_3ff0bd2a_31344cuda3std3__45__cpo6cbeginE:
	.zero		1
	.type		_ZN39_INTERNAL_c390aed9_4_k_cu_3ff0bd2a_31344cuda3std3__48in_placeE,@object
	.size		_ZN39_INTERNAL_c390aed9_4_k_cu_3ff0bd2a_31344cuda3std3__48in_placeE,(_ZN39_INTERNAL_c390aed9_4_k_cu_3ff0bd2a_31344cuda3std6ranges3__45__cpo9iter_moveE - _ZN39_INTERNAL_c390aed9_4_k_cu_3ff0bd2a_31344cuda3std3__48in_placeE)
_ZN39_INTERNAL_c390aed9_4_k_cu_3ff0bd2a_31344cuda3std3__48in_placeE:
	.zero		1
	.type		_ZN39_INTERNAL_c390aed9_4_k_cu_3ff0bd2a_31344cuda3std6ranges3__45__cpo9iter_moveE,@object
	.size		_ZN39_INTERNAL_c390aed9_4_k_cu_3ff0bd2a_31344cuda3std6ranges3__45__cpo9iter_moveE,(_ZN39_INTERNAL_c390aed9_4_k_cu_3ff0bd2a_31344cuda3std3__45__cpo5beginE - _ZN39_INTERNAL_c390aed9_4_k_cu_3ff0bd2a_31344cuda3std6ranges3__45__cpo9iter_moveE)
_ZN39_INTERNAL_c390aed9_4_k_cu_3ff0bd2a_31344cuda3std6ranges3__45__cpo9iter_moveE:
	.zero		1
	.type		_ZN39_INTERNAL_c390aed9_4_k_cu_3ff0bd2a_31344cuda3std3__45__cpo5beginE,@object
	.size		_ZN39_INTERNAL_c390aed9_4_k_cu_3ff0bd2a_31344cuda3std3__45__cpo5beginE,(_ZN39_INTERNAL_c390aed9_4_k_cu_3ff0bd2a_31344cuda3std3__441_GLOBAL__N__c390aed9_4_k_cu_3ff0bd2a_31346ignoreE - _ZN39_INTERNAL_c390aed9_4_k_cu_3ff0bd2a_31344cuda3std3__45__cpo5beginE)
_ZN39_INTERNAL_c390aed9_4_k_cu_3ff0bd2a_31344cuda3std3__45__cpo5beginE:
	.zero		1
	.type		_ZN39_INTERNAL_c390aed9_4_k_cu_3ff0bd2a_31344cuda3std3__441_GLOBAL__N__c390aed9_4_k_cu_3ff0bd2a_31346ignoreE,@object
	.size		_ZN39_INTERNAL_c390aed9_4_k_cu_3ff0bd2a_31344cuda3std3__441_GLOBAL__N__c390aed9_4_k_cu_3ff0bd2a_31346ignoreE,(_ZN39_INTERNAL_c390aed9_4_k_cu_3ff0bd2a_31344cute7productE - _ZN39_INTERNAL_c390aed9_4_k_cu_3ff0bd2a_31344cuda3std3__441_GLOBAL__N__c390aed9_4_k_cu_3ff0bd2a_31346ignoreE)
_ZN39_INTERNAL_c390aed9_4_k_cu_3ff0bd2a_31344cuda3std3__441_GLOBAL__N__c390aed9_4_k_cu_3ff0bd2a_31346ignoreE:
	.zero		1
	.type		_ZN39_INTERNAL_c390aed9_4_k_cu_3ff0bd2a_31344cute7productE,@object
	.size		_ZN39_INTERNAL_c390aed9_4_k_cu_3ff0bd2a_31344cute7productE,(_ZN39_INTERNAL_c390aed9_4_k_cu_3ff0bd2a_31344cuda3std3__45__cpo3endE - _ZN39_INTERNAL_c390aed9_4_k_cu_3ff0bd2a_31344cute7productE)
_ZN39_INTERNAL_c390aed9_4_k_cu_3ff0bd2a_31344cute7productE:
	.zero		1
	.type		_ZN39_INTERNAL_c390aed9_4_k_cu_3ff0bd2a_31344cuda3std3__45__cpo3endE,@object
	.size		_ZN39_INTERNAL_c390aed9_4_k_cu_3ff0bd2a_31344cuda3std3__45__cpo3endE,(_ZN39_INTERNAL_c390aed9_4_k_cu_3ff0bd2a_31344cuda3std3__419piecewise_constructE - _ZN39_INTERNAL_c390aed9_4_k_cu_3ff0bd2a_31344cuda3std3__45__cpo3endE)
_ZN39_INTERNAL_c390aed9_4_k_cu_3ff0bd2a_31344cuda3std3__45__cpo3endE:
	.zero		1
	.type		_ZN39_INTERNAL_c390aed9_4_k_cu_3ff0bd2a_31344cuda3std3__419piecewise_constructE,@object
	.size		_ZN39_INTERNAL_c390aed9_4_k_cu_3ff0bd2a_31344cuda3std3__419piecewise_constructE,(_ZN39_INTERNAL_c390aed9_4_k_cu_3ff0bd2a_31344cuda3std3__45__cpo4cendE - _ZN39_INTERNAL_c390aed9_4_k_cu_3ff0bd2a_31344cuda3std3__419piecewise_constructE)
_ZN39_INTERNAL_c390aed9_4_k_cu_3ff0bd2a_31344cuda3std3__419piecewise_constructE:
	.zero		1
	.type		_ZN39_INTERNAL_c390aed9_4_k_cu_3ff0bd2a_31344cuda3std3__45__cpo4cendE,@object
	.size		_ZN39_INTERNAL_c390aed9_4_k_cu_3ff0bd2a_31344cuda3std3__45__cpo4cendE,(_ZN39_INTERNAL_c390aed9_4_k_cu_3ff0bd2a_31344cuda3std6ranges3__45__cpo4swapE - _ZN39_INTERNAL_c390aed9_4_k_cu_3ff0bd2a_31344cuda3std3__45__cpo4cendE)
_ZN39_INTERNAL_c390aed9_4_k_cu_3ff0bd2a_31344cuda3std3__45__cpo4cendE:
	.zero		1
	.type		_ZN39_INTERNAL_c390aed9_4_k_cu_3ff0bd2a_31344cuda3std6ranges3__45__cpo4swapE,@object
	.size		_ZN39_INTERNAL_c390aed9_4_k_cu_3ff0bd2a_31344cuda3std6ranges3__45__cpo4swapE,(.L_10 - _ZN39_INTERNAL_c390aed9_4_k_cu_3ff0bd2a_31344cuda3std6ranges3__45__cpo4swapE)
_ZN39_INTERNAL_c390aed9_4_k_cu_3ff0bd2a_31344cuda3std6ranges3__45__cpo4swapE:
	.zero		1
.L_10:


//--------------------- .nv.constant0._ZN7cutlass13device_kernelINS_4conv6kernel13ConvUniversalINS1_16ConvProblemShapeILNS1_8OperatorE1ELi2EEENS1_10collective14CollectiveConvINS1_47MainloopSm100TmaUmmaWarpSpecializedImplicitGemmILS5_1ELi10ELi2ELi1ELi2EN4cute5tupleIJNSA_1CILi2EEENSC_ILi1EEESE_EEEEENSB_IJNSC_ILi256EEENSC_ILi64EEENSB_IJSI_EEEEEENS_10bfloat16_tESL_NSA_8TiledMMAINSA_8MMA_AtomIJNSA_26SM100_MMA_F16BF16_2x1SM_SSISL_SL_fLi256ELi64ELNSA_4UMMA5MajorE0ELSQ_1ELNSP_7ScaleInE0ELSR_0EEEEEENSA_6LayoutINSB_IJSE_SE_SE_EEENSB_IJNSC_ILi0EEESW_SW_EEEEENSB_IJNSA_10UnderscoreESZ_SZ_EEEEENS7_6detail27Sm100ImplicitGemmTileTraitsINSA_25SM100_TMA_2SM_LOAD_IM2COLENSA_14ComposedLayoutINSA_7SwizzleILi3ELi4ELi3EEENSA_18smem_ptr_flag_bitsILi16EEENSU_INSB_IJNSC_ILi8EEESI_EEENSB_IJSI_SE_EEEEEEEvEENS13_INSA_18SM100_TMA_2SM_LOADENS15_INS16_ILi2ELi4ELi3EEES19_NSU_INSB_IJNSC_ILi32EEES1A_EEENSB_IJSE_S1I_EEEEEEEvEEEENS_8epilogue10collective18CollectiveEpilogueINS1P_23Sm100TmaWarpSpecializedILi3ELi2ELi32ELb1ELb0EEEJNSB_IJNSC_ILi128EEESI_SJ_EEENSB_IJNSU_IS1U_SE_EENSU_IS1I_SE_EEEEESL_NSB_IJNSB_IJlllEEESE_SW_EEESL_S20_NS1P_6fusion15FusionCallbacksIS1T_NS21_17LinearCombinationISL_fSL_fLNS_15FloatRoundStyleE2EEES1V_S1Y_JEEENSA_5SM1004TMEM4LOAD26SM100_TMEM_LOAD_32dp32b32xENSA_20SM90_TMA_LOAD_IM2COLENS15_IS1H_S19_NSU_INSB_IJS1A_S1I_EEENSB_IJS1I_SE_EEEEEEENSA_39AutoVectorizingCopyWithAssumedAlignmentILi128EEENSA_21SM90_TMA_STORE_IM2COLES2F_S2H_S2H_EEEvvEEEEvNT_6ParamsE --------------------------
	.section	.nv.constant0._ZN7cutlass13device_kernelINS_4conv6kernel13ConvUniversalINS1_16ConvProblemShapeILNS1_8OperatorE1ELi2EEENS1_10collective14CollectiveConvINS1_47MainloopSm100TmaUmmaWarpSpecializedImplicitGemmILS5_1ELi10ELi2ELi1ELi2EN4cute5tupleIJNSA_1CILi2EEENSC_ILi1EEESE_EEEEENSB_IJNSC_ILi256EEENSC_ILi64EEENSB_IJSI_EEEEEENS_10bfloat16_tESL_NSA_8TiledMMAINSA_8MMA_AtomIJNSA_26SM100_MMA_F16BF16_2x1SM_SSISL_SL_fLi256ELi64ELNSA_4UMMA5MajorE0ELSQ_1ELNSP_7ScaleInE0ELSR_0EEEEEENSA_6LayoutINSB_IJSE_SE_SE_EEENSB_IJNSC_ILi0EEESW_SW_EEEEENSB_IJNSA_10UnderscoreESZ_SZ_EEEEENS7_6detail27Sm100ImplicitGemmTileTraitsINSA_25SM100_TMA_2SM_LOAD_IM2COLENSA_14ComposedLayoutINSA_7SwizzleILi3ELi4ELi3EEENSA_18smem_ptr_flag_bitsILi16EEENSU_INSB_IJNSC_ILi8EEESI_EEENSB_IJSI_SE_EEEEEEEvEENS13_INSA_18SM100_TMA_2SM_LOADENS15_INS16_ILi2ELi4ELi3EEES19_NSU_INSB_IJNSC_ILi32EEES1A_EEENSB_IJSE_S1I_EEEEEEEvEEEENS_8epilogue10collective18CollectiveEpilogueINS1P_23Sm100TmaWarpSpecializedILi3ELi2ELi32ELb1ELb0EEEJNSB_IJNSC_ILi128EEESI_SJ_EEENSB_IJNSU_IS1U_SE_EENSU_IS1I_SE_EEEEESL_NSB_IJNSB_IJlllEEESE_SW_EEESL_S20_NS1P_6fusion15FusionCallbacksIS1T_NS21_17LinearCombinationISL_fSL_fLNS_15FloatRoundStyleE2EEES1V_S1Y_JEEENSA_5SM1004TMEM4LOAD26SM100_TMEM_LOAD_32dp32b32xENSA_20SM90_TMA_LOAD_IM2COLENS15_IS1H_S19_NSU_INSB_IJS1A_S1I_EEENSB_IJS1I_SE_EEEEEEENSA_39AutoVectorizingCopyWithAssumedAlignmentILi128EEENSA_21SM90_TMA_STORE_IM2COLES2F_S2H_S2H_EEEvvEEEEvNT_6ParamsE,"a",@progbits
	.sectionflags	@""
	.align	4
.nv.constant0._ZN7cutlass13device_kernelINS_4conv6kernel13ConvUniversalINS1_16ConvProblemShapeILNS1_8OperatorE1ELi2EEENS1_10collective14CollectiveConvINS1_47MainloopSm100TmaUmmaWarpSpecializedImplicitGemmILS5_1ELi10ELi2ELi1ELi2EN4cute5tupleIJNSA_1CILi2EEENSC_ILi1EEESE_EEEEENSB_IJNSC_ILi256EEENSC_ILi64EEENSB_IJSI_EEEEEENS_10bfloat16_tESL_NSA_8TiledMMAINSA_8MMA_AtomIJNSA_26SM100_MMA_F16BF16_2x1SM_SSISL_SL_fLi256ELi64ELNSA_4UMMA5MajorE0ELSQ_1ELNSP_7ScaleInE0ELSR_0EEEEEENSA_6LayoutINSB_IJSE_SE_SE_EEENSB_IJNSC_ILi0EEESW_SW_EEEEENSB_IJNSA_10UnderscoreESZ_SZ_EEEEENS7_6detail27Sm100ImplicitGemmTileTraitsINSA_25SM100_TMA_2SM_LOAD_IM2COLENSA_14ComposedLayoutINSA_7SwizzleILi3ELi4ELi3EEENSA_18smem_ptr_flag_bitsILi16EEENSU_INSB_IJNSC_ILi8EEESI_EEENSB_IJSI_SE_EEEEEEEvEENS13_INSA_18SM100_TMA_2SM_LOADENS15_INS16_ILi2ELi4ELi3EEES19_NSU_INSB_IJNSC_ILi32EEES1A_EEENSB_IJSE_S1I_EEEEEEEvEEEENS_8epilogue10collective18CollectiveEpilogueINS1P_23Sm100TmaWarpSpecializedILi3ELi2ELi32ELb1ELb0EEEJNSB_IJNSC_ILi128EEESI_SJ_EEENSB_IJNSU_IS1U_SE_EENSU_IS1I_SE_EEEEESL_NSB_IJNSB_IJlllEEESE_SW_EEESL_S20_NS1P_6fusion15FusionCallbacksIS1T_NS21_17LinearCombinationISL_fSL_fLNS_15FloatRoundStyleE2EEES1V_S1Y_JEEENSA_5SM1004TMEM4LOAD26SM100_TMEM_LOAD_32dp32b32xENSA_20SM90_TMA_LOAD_IM2COLENS15_IS1H_S19_NSU_INSB_IJS1A_S1I_EEENSB_IJS1I_SE_EEEEEEENSA_39AutoVectorizingCopyWithAssumedAlignmentILi128EEENSA_21SM90_TMA_STORE_IM2COLES2F_S2H_S2H_EEEvvEEEEvNT_6ParamsE:
	.zero		2944


//--------------------- SYMBOLS --------------------------

	.type		.nv.reservedSmem.offset0,@object
	.size		.nv.reservedSmem.offset0,0x4
	.type		.nv.reservedSmem.cap,@object
	.size		.nv.reservedSmem.cap,0x4
	.type		__assertfail,@function
